// auto-generated by cutlass_sweep.gemm — config: {"arch": "sm_100", "cluster_m": 4, "cluster_n": 4, "dtype": "fp32", "dtype_b": "fp32", "layout": "nt", "stages": 0, "tile_k": 32, "tile_m": 128, "tile_n": 256}
#include "cutlass/cutlass.h"
#include "cutlass/gemm/collective/collective_builder.hpp"
#include "cutlass/gemm/device/gemm_universal_adapter.h"
#include "cutlass/gemm/kernel/gemm_universal.hpp"
#include "cutlass/epilogue/collective/collective_builder.hpp"

using ElemA = float;
using ElemB = float;
using ElemCD = float;
using Acc  = float;
using TileShape    = cute::Shape<cute::_128, cute::_256, cute::_32>;
using ClusterShape = cute::Shape<cute::_4, cute::_4, cute::_1>;

using CollectiveEpilogue = typename cutlass::epilogue::collective::CollectiveBuilder<
    cutlass::arch::Sm100, cutlass::arch::OpClassTensorOp,
    TileShape, ClusterShape,
    cutlass::epilogue::collective::EpilogueTileAuto,
    Acc, Acc,
    ElemCD, cutlass::layout::RowMajor, 128 / cutlass::sizeof_bits<ElemCD>::value,
    ElemCD, cutlass::layout::RowMajor, 128 / cutlass::sizeof_bits<ElemCD>::value,
    cutlass::epilogue::collective::EpilogueScheduleAuto
  >::CollectiveOp;

using CollectiveMainloop = typename cutlass::gemm::collective::CollectiveBuilder<
    cutlass::arch::Sm100, cutlass::arch::OpClassTensorOp,
    ElemA, cutlass::layout::RowMajor, 128 / cutlass::sizeof_bits<ElemA>::value,
    ElemB, cutlass::layout::ColumnMajor, 128 / cutlass::sizeof_bits<ElemB>::value,
    Acc,
    TileShape, ClusterShape,
    cutlass::gemm::collective::StageCountAutoCarveout<static_cast<int>(sizeof(typename CollectiveEpilogue::SharedStorage))>,
    cutlass::gemm::collective::KernelScheduleAuto
  >::CollectiveOp;

using GemmKernel = cutlass::gemm::kernel::GemmUniversal<
    cute::Shape<int,int,int,int>,
    CollectiveMainloop,
    CollectiveEpilogue
>;
using Gemm = cutlass::gemm::device::GemmUniversalAdapter<GemmKernel>;

// Force the device kernel symbol into the cubin without needing a host main.
auto* _anchor = &cutlass::device_kernel<GemmKernel>;


// ===== COMPILED SASS (sm_100a) =====

	.target	sm_100a

	.elftype	@"ET_EXEC"


//--------------------- .note.nv.tkinfo           --------------------------
	.section	.note.nv.tkinfo,"",@"SHT_NOTE"
	.sectionflags	@"SHF_NOTE_NV_TKINFO"
	.tkinfo
        /*0018*/ 	.word	0x00000002
        /*0030*/ 	.string	""
        /*0030*/ 	.string	"ptxas"
        /*0030*/ 	.string	"Cuda compilation tools, release 13.0, V13.0.88"
        /*0030*/ 	.string	"Build cuda_13.0.r13.0/compiler.36424714_0"
        /*0030*/ 	.string	"-arch sm_100a -m 64 "



//--------------------- .note.nv.cuinfo           --------------------------
	.section	.note.nv.cuinfo,"",@"SHT_NOTE"
	.sectionflags	@"SHF_NOTE_NV_CUINFO"
        /*0018*/ 	.short	0x0002
        /*001a*/ 	.short	0x0064
        /*001c*/ 	.short	0x0082
	.zero		2


//--------------------- .nv.info                  --------------------------
	.section	.nv.info,"",@"SHT_CUDA_INFO"
	.align	4


	//----- nvinfo : EIATTR_REGCOUNT
	.align		4
        /*0000*/ 	.byte	0x04, 0x2f
        /*0002*/ 	.short	(.L_19 - .L_18)
	.align		4
.L_18:
        /*0004*/ 	.word	index@(_ZN7cutlass13device_kernelINS_4gemm6kernel13GemmUniversalIN4cute5tupleIJiiiiEEENS1_10collective13CollectiveMmaINS1_35MainloopSm100TmaUmmaWarpSpecializedILi8ELi2ELi4ENS5_IJNS4_1CILi4EEESB_NSA_ILi1EEEEEEEENS5_IJNSA_ILi128EEENSA_ILi256EEENSA_ILi32EEEEEEfNS5_IJlSC_lEEEfSJ_NS4_8TiledMMAINS4_8MMA_AtomIJNS4_23SM100_MMA_TF32_2x1SM_SSINS_10tfloat32_tESN_fLi128ELi256ELNS4_4UMMA5MajorE0ELSP_0ELNSO_7ScaleInE0ELSQ_0EEEEEENS4_6LayoutINS5_IJSC_SC_SC_EEENS5_IJNSA_ILi0EEESV_SV_EEEEENS5_IJNS4_10UnderscoreESY_SY_EEEEENS4_28SM100_TMA_2SM_LOAD_MULTICASTENS4_14ComposedLayoutINS4_7SwizzleILi3ELi4ELi3EEENS4_18smem_ptr_flag_bitsILi32EEENST_INS5_IJNSA_ILi8EEESH_EEENS5_IJSH_SC_EEEEEEEvNS4_8identityES11_S1B_vS1C_EENS_8epilogue10collective18CollectiveEpilogueINS1E_23Sm100TmaWarpSpecializedILi4ELi2ELi16ELb1ELb0EEEJNS5_IJNSA_ILi64EEESG_SH_EEENS5_IJNST_IS1J_SC_EENST_INS5_IJNSA_ILi16EEENSA_ILi2EEEEEENS5_IJSC_SF_EEEEEEEEfSJ_fSJ_NS1E_6fusion15FusionCallbacksIS1I_NS1S_17LinearCombinationIffffLNS_15FloatRoundStyleE2EEES1K_S1R_JEEENS4_5SM1004TMEM4LOAD26SM100_TMEM_LOAD_32dp32b16xENS4_13SM90_TMA_LOADENS12_INS13_ILi2ELi4ELi3EEES16_NST_INS5_IJS17_S1M_EEENS5_IJS1M_SC_EEEEEEENS4_39AutoVectorizingCopyWithAssumedAlignmentILi128EEENS4_14SM90_TMA_STOREES27_S29_S29_EEEvvEEEEvNT_6ParamsE)
        /*0008*/ 	.word	0x00000050


	//----- nvinfo : EIATTR_FRAME_SIZE
	.align		4
.L_19:
        /*000c*/ 	.byte	0x04, 0x11
        /*000e*/ 	.short	(.L_21 - .L_20)
	.align		4
.L_20:
        /*0010*/ 	.word	index@($__internal_2_$__cuda_sm10x_tcgen05_guardrail_trap_unallocated_columns_being_dealloced)
        /*0014*/ 	.word	0x00000000


	//----- nvinfo : EIATTR_FRAME_SIZE
	.align		4
.L_21:
        /*0018*/ 	.byte	0x04, 0x11
        /*001a*/ 	.short	(.L_23 - .L_22)
	.align		4
.L_22:
        /*001c*/ 	.word	index@($__internal_1_$__cuda_sm10x_tcgen05_guardrail_trap_phase_invalid_during_alloc)
        /*0020*/ 	.word	0x00000000


	//----- nvinfo : EIATTR_FRAME_SIZE
	.align		4
.L_23:
        /*0024*/ 	.byte	0x04, 0x11
        /*0026*/ 	.short	(.L_25 - .L_24)
	.align		4
.L_24:
        /*0028*/ 	.word	index@($__internal_0_$__cuda_sm10x_tcgen05_guardrail_trap_col_being_dealloced_not_returned_by_alloc)
        /*002c*/ 	.word	0x00000000


	//----- nvinfo : EIATTR_FRAME_SIZE
	.align		4
.L_25:
        /*0030*/ 	.byte	0x04, 0x11
        /*0032*/ 	.short	(.L_27 - .L_26)
	.align		4
.L_26:
        /*0034*/ 	.word	index@(_ZN7cutlass13device_kernelINS_4gemm6kernel13GemmUniversalIN4cute5tupleIJiiiiEEENS1_10collective13CollectiveMmaINS1_35MainloopSm100TmaUmmaWarpSpecializedILi8ELi2ELi4ENS5_IJNS4_1CILi4EEESB_NSA_ILi1EEEEEEEENS5_IJNSA_ILi128EEENSA_ILi256EEENSA_ILi32EEEEEEfNS5_IJlSC_lEEEfSJ_NS4_8TiledMMAINS4_8MMA_AtomIJNS4_23SM100_MMA_TF32_2x1SM_SSINS_10tfloat32_tESN_fLi128ELi256ELNS4_4UMMA5MajorE0ELSP_0ELNSO_7ScaleInE0ELSQ_0EEEEEENS4_6LayoutINS5_IJSC_SC_SC_EEENS5_IJNSA_ILi0EEESV_SV_EEEEENS5_IJNS4_10UnderscoreESY_SY_EEEEENS4_28SM100_TMA_2SM_LOAD_MULTICASTENS4_14ComposedLayoutINS4_7SwizzleILi3ELi4ELi3EEENS4_18smem_ptr_flag_bitsILi32EEENST_INS5_IJNSA_ILi8EEESH_EEENS5_IJSH_SC_EEEEEEEvNS4_8identityES11_S1B_vS1C_EENS_8epilogue10collective18CollectiveEpilogueINS1E_23Sm100TmaWarpSpecializedILi4ELi2ELi16ELb1ELb0EEEJNS5_IJNSA_ILi64EEESG_SH_EEENS5_IJNST_IS1J_SC_EENST_INS5_IJNSA_ILi16EEENSA_ILi2EEEEEENS5_IJSC_SF_EEEEEEEEfSJ_fSJ_NS1E_6fusion15FusionCallbacksIS1I_NS1S_17LinearCombinationIffffLNS_15FloatRoundStyleE2EEES1K_S1R_JEEENS4_5SM1004TMEM4LOAD26SM100_TMEM_LOAD_32dp32b16xENS4_13SM90_TMA_LOADENS12_INS13_ILi2ELi4ELi3EEES16_NST_INS5_IJS17_S1M_EEENS5_IJS1M_SC_EEEEEEENS4_39AutoVectorizingCopyWithAssumedAlignmentILi128EEENS4_14SM90_TMA_STOREES27_S29_S29_EEEvvEEEEvNT_6ParamsE)
        /*0038*/ 	.word	0x00000000


	//----- nvinfo : EIATTR_MIN_STACK_SIZE
	.align		4
.L_27:
        /*003c*/ 	.byte	0x04, 0x12
        /*003e*/ 	.short	(.L_29 - .L_28)
	.align		4
.L_28:
        /*0040*/ 	.word	index@(_ZN7cutlass13device_kernelINS_4gemm6kernel13GemmUniversalIN4cute5tupleIJiiiiEEENS1_10collective13CollectiveMmaINS1_35MainloopSm100TmaUmmaWarpSpecializedILi8ELi2ELi4ENS5_IJNS4_1CILi4EEESB_NSA_ILi1EEEEEEEENS5_IJNSA_ILi128EEENSA_ILi256EEENSA_ILi32EEEEEEfNS5_IJlSC_lEEEfSJ_NS4_8TiledMMAINS4_8MMA_AtomIJNS4_23SM100_MMA_TF32_2x1SM_SSINS_10tfloat32_tESN_fLi128ELi256ELNS4_4UMMA5MajorE0ELSP_0ELNSO_7ScaleInE0ELSQ_0EEEEEENS4_6LayoutINS5_IJSC_SC_SC_EEENS5_IJNSA_ILi0EEESV_SV_EEEEENS5_IJNS4_10UnderscoreESY_SY_EEEEENS4_28SM100_TMA_2SM_LOAD_MULTICASTENS4_14ComposedLayoutINS4_7SwizzleILi3ELi4ELi3EEENS4_18smem_ptr_flag_bitsILi32EEENST_INS5_IJNSA_ILi8EEESH_EEENS5_IJSH_SC_EEEEEEEvNS4_8identityES11_S1B_vS1C_EENS_8epilogue10collective18CollectiveEpilogueINS1E_23Sm100TmaWarpSpecializedILi4ELi2ELi16ELb1ELb0EEEJNS5_IJNSA_ILi64EEESG_SH_EEENS5_IJNST_IS1J_SC_EENST_INS5_IJNSA_ILi16EEENSA_ILi2EEEEEENS5_IJSC_SF_EEEEEEEEfSJ_fSJ_NS1E_6fusion15FusionCallbacksIS1I_NS1S_17LinearCombinationIffffLNS_15FloatRoundStyleE2EEES1K_S1R_JEEENS4_5SM1004TMEM4LOAD26SM100_TMEM_LOAD_32dp32b16xENS4_13SM90_TMA_LOADENS12_INS13_ILi2ELi4ELi3EEES16_NST_INS5_IJS17_S1M_EEENS5_IJS1M_SC_EEEEEEENS4_39AutoVectorizingCopyWithAssumedAlignmentILi128EEENS4_14SM90_TMA_STOREES27_S29_S29_EEEvvEEEEvNT_6ParamsE)
        /*0044*/ 	.word	0x00000000
.L_29:


//--------------------- .nv.compat                --------------------------
	.section	.nv.compat,"",@"SHT_CUDA_COMPAT_INFO"
	.align	4
        /*0000*/ 	.byte	0x02, 0x09, 0x01, 0x00, 0x02, 0x02, 0x02, 0x00, 0x02, 0x05, 0x05, 0x00, 0x03, 0x07, 0x01, 0x01
        /*0010*/ 	.byte	0x02, 0x03, 0x01, 0x00, 0x02, 0x06, 0x01, 0x00, 0x04, 0x0b, 0x08, 0x00, 0x09, 0x00, 0x00, 0x00
        /*0020*/ 	.byte	0x00, 0x00, 0x00, 0x00


//--------------------- .nv.info._ZN7cutlass13device_kernelINS_4gemm6kernel13GemmUniversalIN4cute5tupleIJiiiiEEENS1_10collective13CollectiveMmaINS1_35MainloopSm100TmaUmmaWarpSpecializedILi8ELi2ELi4ENS5_IJNS4_1CILi4EEESB_NSA_ILi1EEEEEEEENS5_IJNSA_ILi128EEENSA_ILi256EEENSA_ILi32EEEEEEfNS5_IJlSC_lEEEfSJ_NS4_8TiledMMAINS4_8MMA_AtomIJNS4_23SM100_MMA_TF32_2x1SM_SSINS_10tfloat32_tESN_fLi128ELi256ELNS4_4UMMA5MajorE0ELSP_0ELNSO_7ScaleInE0ELSQ_0EEEEEENS4_6LayoutINS5_IJSC_SC_SC_EEENS5_IJNSA_ILi0EEESV_SV_EEEEENS5_IJNS4_10UnderscoreESY_SY_EEEEENS4_28SM100_TMA_2SM_LOAD_MULTICASTENS4_14ComposedLayoutINS4_7SwizzleILi3ELi4ELi3EEENS4_18smem_ptr_flag_bitsILi32EEENST_INS5_IJNSA_ILi8EEESH_EEENS5_IJSH_SC_EEEEEEEvNS4_8identityES11_S1B_vS1C_EENS_8epilogue10collective18CollectiveEpilogueINS1E_23Sm100TmaWarpSpecializedILi4ELi2ELi16ELb1ELb0EEEJNS5_IJNSA_ILi64EEESG_SH_EEENS5_IJNST_IS1J_SC_EENST_INS5_IJNSA_ILi16EEENSA_ILi2EEEEEENS5_IJSC_SF_EEEEEEEEfSJ_fSJ_NS1E_6fusion15FusionCallbacksIS1I_NS1S_17LinearCombinationIffffLNS_15FloatRoundStyleE2EEES1K_S1R_JEEENS4_5SM1004TMEM4LOAD26SM100_TMEM_LOAD_32dp32b16xENS4_13SM90_TMA_LOADENS12_INS13_ILi2ELi4ELi3EEES16_NST_INS5_IJS17_S1M_EEENS5_IJS1M_SC_EEEEEEENS4_39AutoVectorizingCopyWithAssumedAlignmentILi128EEENS4_14SM90_TMA_STOREES27_S29_S29_EEEvvEEEEvNT_6ParamsE --------------------------
	.section	.nv.info._ZN7cutlass13device_kernelINS_4gemm6kernel13GemmUniversalIN4cute5tupleIJiiiiEEENS1_10collective13CollectiveMmaINS1_35MainloopSm100TmaUmmaWarpSpecializedILi8ELi2ELi4ENS5_IJNS4_1CILi4EEESB_NSA_ILi1EEEEEEEENS5_IJNSA_ILi128EEENSA_ILi256EEENSA_ILi32EEEEEEfNS5_IJlSC_lEEEfSJ_NS4_8TiledMMAINS4_8MMA_AtomIJNS4_23SM100_MMA_TF32_2x1SM_SSINS_10tfloat32_tESN_fLi128ELi256ELNS4_4UMMA5MajorE0ELSP_0ELNSO_7ScaleInE0ELSQ_0EEEEEENS4_6LayoutINS5_IJSC_SC_SC_EEENS5_IJNSA_ILi0EEESV_SV_EEEEENS5_IJNS4_10UnderscoreESY_SY_EEEEENS4_28SM100_TMA_2SM_LOAD_MULTICASTENS4_14ComposedLayoutINS4_7SwizzleILi3ELi4ELi3EEENS4_18smem_ptr_flag_bitsILi32EEENST_INS5_IJNSA_ILi8EEESH_EEENS5_IJSH_SC_EEEEEEEvNS4_8identityES11_S1B_vS1C_EENS_8epilogue10collective18CollectiveEpilogueINS1E_23Sm100TmaWarpSpecializedILi4ELi2ELi16ELb1ELb0EEEJNS5_IJNSA_ILi64EEESG_SH_EEENS5_IJNST_IS1J_SC_EENST_INS5_IJNSA_ILi16EEENSA_ILi2EEEEEENS5_IJSC_SF_EEEEEEEEfSJ_fSJ_NS1E_6fusion15FusionCallbacksIS1I_NS1S_17LinearCombinationIffffLNS_15FloatRoundStyleE2EEES1K_S1R_JEEENS4_5SM1004TMEM4LOAD26SM100_TMEM_LOAD_32dp32b16xENS4_13SM90_TMA_LOADENS12_INS13_ILi2ELi4ELi3EEES16_NST_INS5_IJS17_S1M_EEENS5_IJS1M_SC_EEEEEEENS4_39AutoVectorizingCopyWithAssumedAlignmentILi128EEENS4_14SM90_TMA_STOREES27_S29_S29_EEEvvEEEEvNT_6ParamsE,"",@"SHT_CUDA_INFO"
	.sectionflags	@""
	.align	4


	//----- nvinfo : EIATTR_CUDA_API_VERSION
	.align		4
        /*0000*/ 	.byte	0x04, 0x37
        /*0002*/ 	.short	(.L_31 - .L_30)
.L_30:
        /*0004*/ 	.word	0x00000082


	//----- nvinfo : EIATTR_KPARAM_INFO
	.align		4
.L_31:
        /*0008*/ 	.byte	0x04, 0x17
        /*000a*/ 	.short	(.L_33 - .L_32)
.L_32:
        /*000c*/ 	.word	0x00000000
        /*0010*/ 	.short	0x0000
        /*0012*/ 	.short	0x0000
        /*0014*/ 	.byte	0x00, 0xf0, 0x01, 0x20


	//----- nvinfo : EIATTR_AT_ENTRY_FRAGMENTS
	.align		4
.L_33:
        /*0018*/ 	.byte	0x04, 0x4f
        /*001a*/ 	.short	(.L_35 - .L_34)


	//   ....[0]....
.L_34:
        /*001c*/ 	.word	0x00000007


	//----- nvinfo : EIATTR_RESERVED_SMEM_USED
	.align		4
.L_35:
        /*0020*/ 	.byte	0x01, 0x41
	.zero		2


	//----- nvinfo : EIATTR_SPARSE_MMA_MASK
	.align		4
        /*0024*/ 	.byte	0x03, 0x50
        /*0026*/ 	.short	0x0000


	//----- nvinfo : EIATTR_TCGEN05_2CTA_USED
	.align		4
        /*0028*/ 	.byte	0x01, 0x52
	.zero		2


	//----- nvinfo : EIATTR_MAXREG_COUNT
	.align		4
        /*002c*/ 	.byte	0x03, 0x1b
        /*002e*/ 	.short	0x00ff


	//----- nvinfo : EIATTR_NUM_BARRIERS
	.align		4
        /*0030*/ 	.byte	0x02, 0x4c
        /*0032*/ 	.byte	0x07
	.zero		1


	//----- nvinfo : EIATTR_EXTERNS
	.align		4
        /*0034*/ 	.byte	0x04, 0x0f
        /*0036*/ 	.short	(.L_37 - .L_36)


	//   ....[0]....
	.align		4
.L_36:
        /*0038*/ 	.word	index@(__assertfail)


	//----- nvinfo : EIATTR_MERCURY_ISA_VERSION
	.align		4
.L_37:
        /*003c*/ 	.byte	0x03, 0x5f
        /*003e*/ 	.short	0x0101


	//----- nvinfo : EIATTR_INT_WARP_WIDE_INSTR_OFFSETS
	.align		4
        /*0040*/ 	.byte	0x04, 0x31
        /*0042*/ 	.short	(.L_39 - .L_38)


	//   ....[0]....
.L_38:
        /*0044*/ 	.word	0x00000e50


	//   ....[1]....
        /*0048*/ 	.word	0x00000f10


	//   ....[2]....
        /*004c*/ 	.word	0x00004970


	//   ....[3]....
        /*0050*/ 	.word	0x000049a0


	//   ....[4]....
        /*0054*/ 	.word	0x000049c0


	//   ....[5]....
        /*0058*/ 	.word	0x00005540


	//   ....[6]....
        /*005c*/ 	.word	0x000055d0


	//   ....[7]....
        /*0060*/ 	.word	0x00005680


	//   ....[8]....
        /*0064*/ 	.word	0x000056f0


	//   ....[9]....
        /*0068*/ 	.word	0x000057a0


	//   ....[10]....
        /*006c*/ 	.word	0x00005850


	//   ....[11]....
        /*0070*/ 	.word	0x000058c0


	//   ....[12]....
        /*0074*/ 	.word	0x00005970


	//   ....[13]....
        /*0078*/ 	.word	0x00005a10


	//   ....[14]....
        /*007c*/ 	.word	0x00005a80


	//   ....[15]....
        /*0080*/ 	.word	0x00005b30


	//   ....[16]....
        /*0084*/ 	.word	0x00005bf0


	//   ....[17]....
        /*0088*/ 	.word	0x00005c60


	//   ....[18]....
        /*008c*/ 	.word	0x00005d20


	//   ....[19]....
        /*0090*/ 	.word	0x00005dd0


	//   ....[20]....
        /*0094*/ 	.word	0x00005e40


	//   ....[21]....
        /*0098*/ 	.word	0x00005f00


	//   ....[22]....
        /*009c*/ 	.word	0x00005fb0


	//   ....[23]....
        /*00a0*/ 	.word	0x00006020


	//   ....[24]....
        /*00a4*/ 	.word	0x000060e0


	//   ....[25]....
        /*00a8*/ 	.word	0x00006180


	//   ....[26]....
        /*00ac*/ 	.word	0x00006210


	//   ....[27]....
        /*00b0*/ 	.word	0x000062e0


	//   ....[28]....
        /*00b4*/ 	.word	0x000063e0


	//----- nvinfo : EIATTR_COOP_GROUP_MASK_REGIDS
	.align		4
.L_39:
        /*00b8*/ 	.byte	0x04, 0x29
        /*00ba*/ 	.short	(.L_41 - .L_40)


	//   ....[0]....
.L_40:
        /*00bc*/ 	.word	0xffffffff


	//   ....[1]....
        /*00c0*/ 	.word	0xffffffff


	//   ....[2]....
        /*00c4*/ 	.word	0xffffffff


	//   ....[3]....
        /*00c8*/ 	.word	0xffffffff


	//   ....[4]....
        /*00cc*/ 	.word	0xffffffff


	//   ....[5]....
        /*00d0*/ 	.word	0xffffffff


	//   ....[6]....
        /*00d4*/ 	.word	0xffffffff


	//   ....[7]....
        /*00d8*/ 	.word	0xffffffff


	//   ....[8]....
        /*00dc*/ 	.word	0xffffffff


	//   ....[9]....
        /*00e0*/ 	.word	0xffffffff


	//   ....[10]....
        /*00e4*/ 	.word	0xffffffff


	//   ....[11]....
        /*00e8*/ 	.word	0xffffffff


	//   ....[12]....
        /*00ec*/ 	.word	0xffffffff


	//   ....[13]....
        /*00f0*/ 	.word	0xffffffff


	//----- nvinfo : EIATTR_COOP_GROUP_INSTR_OFFSETS
	.align		4
.L_41:
        /*00f4*/ 	.byte	0x04, 0x28
        /*00f6*/ 	.short	(.L_43 - .L_42)


	//   ....[0]....
.L_42:
        /*00f8*/ 	.word	0x000000b0


	//   ....[1]....
        /*00fc*/ 	.word	0x00000510


	//   ....[2]....
        /*0100*/ 	.word	0x00000760


	//   ....[3]....
        /*0104*/ 	.word	0x00000900


	//   ....[4]....
        /*0108*/ 	.word	0x00000a00


	//   ....[5]....
        /*010c*/ 	.word	0x00000b70


	//   ....[6]....
        /*0110*/ 	.word	0x00000d10


	//   ....[7]....
        /*0114*/ 	.word	0x00000f70


	//   ....[8]....
        /*0118*/ 	.word	0x00002620


	//   ....[9]....
        /*011c*/ 	.word	0x00003750


	//   ....[10]....
        /*0120*/ 	.word	0x00003c20


	//   ....[11]....
        /*0124*/ 	.word	0x00003c50


	//   ....[12]....
        /*0128*/ 	.word	0x00004870


	//   ....[13]....
        /*012c*/ 	.word	0x00004a80


	//----- nvinfo : EIATTR_VRC_CTA_INIT_COUNT
	.align		4
.L_43:
        /*0130*/ 	.byte	0x02, 0x4a
        /*0132*/ 	.byte	0x80
	.zero		1


	//----- nvinfo : EIATTR_SYSCALL_OFFSETS
	.align		4
        /*0134*/ 	.byte	0x04, 0x46
        /*0136*/ 	.short	(.L_45 - .L_44)


	//   ....[0]....
.L_44:
        /*0138*/ 	.word	0x00006fb0


	//   ....[1]....
        /*013c*/ 	.word	0x000070a0


	//   ....[2]....
        /*0140*/ 	.word	0x000077f0


	//   ....[3]....
        /*0144*/ 	.word	0x00007fb0


	//   ....[4]....
        /*0148*/ 	.word	0x00008750


	//   ....[5]....
        /*014c*/ 	.word	0x00008f30


	//   ....[6]....
        /*0150*/ 	.word	0x00009710


	//   ....[7]....
        /*0154*/ 	.word	0x00009f10


	//   ....[8]....
        /*0158*/ 	.word	0x0000a6f0


	//   ....[9]....
        /*015c*/ 	.word	0x0000ae80


	//----- nvinfo : EIATTR_MBARRIER_INSTR_OFFSETS
	.align		4
.L_45:
        /*0160*/ 	.byte	0x04, 0x39
        /*0162*/ 	.short	(.L_47 - .L_46)


	//   ....[0]....
.L_46:
        /*0164*/ 	.word	0x00000650
        /*0168*/ 	.word	0x000000ff
        /*016c*/ 	.word	0x00000000
        /*0170*/ 	.short	0x0100
        /*0172*/ 	.byte	0x04
	.zero		1


	//   ....[1]....
        /*0174*/ 	.word	0x00000660
        /*0178*/ 	.word	0x000000ff
        /*017c*/ 	.word	0x00000040
        /*0180*/ 	.short	0x0100
        /*0182*/ 	.byte	0x04
	.zero		1


	//   ....[2]....
        /*0184*/ 	.word	0x00000670
        /*0188*/ 	.word	0x000000ff
        /*018c*/ 	.word	0x00000008
        /*0190*/ 	.short	0x0100
        /*0192*/ 	.byte	0x04
	.zero		1


	//   ....[3]....
        /*0194*/ 	.word	0x00000680
        /*0198*/ 	.word	0x000000ff
        /*019c*/ 	.word	0x00000048
        /*01a0*/ 	.short	0x0100
        /*01a2*/ 	.byte	0x04
	.zero		1


	//   ....[4]....
        /*01a4*/ 	.word	0x00000690
        /*01a8*/ 	.word	0x000000ff
        /*01ac*/ 	.word	0x00000010
        /*01b0*/ 	.short	0x0100
        /*01b2*/ 	.byte	0x04
	.zero		1


	//   ....[5]....
        /*01b4*/ 	.word	0x000006a0
        /*01b8*/ 	.word	0x000000ff
        /*01bc*/ 	.word	0x00000050
        /*01c0*/ 	.short	0x0100
        /*01c2*/ 	.byte	0x04
	.zero		1


	//   ....[6]....
        /*01c4*/ 	.word	0x000006b0
        /*01c8*/ 	.word	0x000000ff
        /*01cc*/ 	.word	0x00000018
        /*01d0*/ 	.short	0x0100
        /*01d2*/ 	.byte	0x04
	.zero		1


	//   ....[7]....
        /*01d4*/ 	.word	0x000006c0
        /*01d8*/ 	.word	0x000000ff
        /*01dc*/ 	.word	0x00000058
        /*01e0*/ 	.short	0x0100
        /*01e2*/ 	.byte	0x04
	.zero		1


	//   ....[8]....
        /*01e4*/ 	.word	0x000006d0
        /*01e8*/ 	.word	0x000000ff
        /*01ec*/ 	.word	0x00000020
        /*01f0*/ 	.short	0x0100
        /*01f2*/ 	.byte	0x04
	.zero		1


	//   ....[9]....
        /*01f4*/ 	.word	0x000006e0
        /*01f8*/ 	.word	0x000000ff
        /*01fc*/ 	.word	0x00000060
        /*0200*/ 	.short	0x0100
        /*0202*/ 	.byte	0x04
	.zero		1


	//   ....[10]....
        /*0204*/ 	.word	0x000006f0
        /*0208*/ 	.word	0x000000ff
        /*020c*/ 	.word	0x00000028
        /*0210*/ 	.short	0x0100
        /*0212*/ 	.byte	0x04
	.zero		1


	//   ....[11]....
        /*0214*/ 	.word	0x00000700
        /*0218*/ 	.word	0x000000ff
        /*021c*/ 	.word	0x00000068
        /*0220*/ 	.short	0x0100
        /*0222*/ 	.byte	0x04
	.zero		1


	//   ....[12]....
        /*0224*/ 	.word	0x00000710
        /*0228*/ 	.word	0x000000ff
        /*022c*/ 	.word	0x00000030
        /*0230*/ 	.short	0x0100
        /*0232*/ 	.byte	0x04
	.zero		1


	//   ....[13]....
        /*0234*/ 	.word	0x00000720
        /*0238*/ 	.word	0x000000ff
        /*023c*/ 	.word	0x00000070
        /*0240*/ 	.short	0x0100
        /*0242*/ 	.byte	0x04
	.zero		1


	//   ....[14]....
        /*0244*/ 	.word	0x00000730
        /*0248*/ 	.word	0x000000ff
        /*024c*/ 	.word	0x00000038
        /*0250*/ 	.short	0x0100
        /*0252*/ 	.byte	0x04
	.zero		1


	//   ....[15]....
        /*0254*/ 	.word	0x00000740
        /*0258*/ 	.word	0x000000ff
        /*025c*/ 	.word	0x00000078
        /*0260*/ 	.short	0x0100
        /*0262*/ 	.byte	0x04
	.zero		1


	//   ....[16]....
        /*0264*/ 	.word	0x00000870
        /*0268*/ 	.word	0x000000ff
        /*026c*/ 	.word	0x00000080
        /*0270*/ 	.short	0x0100
        /*0272*/ 	.byte	0x04
	.zero		1


	//   ....[17]....
        /*0274*/ 	.word	0x00000880
        /*0278*/ 	.word	0x000000ff
        /*027c*/ 	.word	0x000000a0
        /*0280*/ 	.short	0x0100
        /*0282*/ 	.byte	0x04
	.zero		1


	//   ....[18]....
        /*0284*/ 	.word	0x00000890
        /*0288*/ 	.word	0x000000ff
        /*028c*/ 	.word	0x00000088
        /*0290*/ 	.short	0x0100
        /*0292*/ 	.byte	0x04
	.zero		1


	//   ....[19]....
        /*0294*/ 	.word	0x000008a0
        /*0298*/ 	.word	0x000000ff
        /*029c*/ 	.word	0x000000a8
        /*02a0*/ 	.short	0x0100
        /*02a2*/ 	.byte	0x04
	.zero		1


	//   ....[20]....
        /*02a4*/ 	.word	0x000008b0
        /*02a8*/ 	.word	0x000000ff
        /*02ac*/ 	.word	0x00000090
        /*02b0*/ 	.short	0x0100
        /*02b2*/ 	.byte	0x04
	.zero		1


	//   ....[21]....
        /*02b4*/ 	.word	0x000008c0
        /*02b8*/ 	.word	0x000000ff
        /*02bc*/ 	.word	0x000000b0
        /*02c0*/ 	.short	0x0100
        /*02c2*/ 	.byte	0x04
	.zero		1


	//   ....[22]....
        /*02c4*/ 	.word	0x000008d0
        /*02c8*/ 	.word	0x000000ff
        /*02cc*/ 	.word	0x00000098
        /*02d0*/ 	.short	0x0100
        /*02d2*/ 	.byte	0x04
	.zero		1


	//   ....[23]....
        /*02d4*/ 	.word	0x000008e0
        /*02d8*/ 	.word	0x000000ff
        /*02dc*/ 	.word	0x000000b8
        /*02e0*/ 	.short	0x0100
        /*02e2*/ 	.byte	0x04
	.zero		1


	//   ....[24]....
        /*02e4*/ 	.word	0x000009d0
        /*02e8*/ 	.word	0x000000ff
        /*02ec*/ 	.word	0x000000c0
        /*02f0*/ 	.short	0x0100
        /*02f2*/ 	.byte	0x06
	.zero		1


	//   ....[25]....
        /*02f4*/ 	.word	0x000009e0
        /*02f8*/ 	.word	0x000000ff
        /*02fc*/ 	.word	0x000000c8
        /*0300*/ 	.short	0x0100
        /*0302*/ 	.byte	0x06
	.zero		1


	//   ....[26]....
        /*0304*/ 	.word	0x00000b20
        /*0308*/ 	.word	0x000000ff
        /*030c*/ 	.word	0x000000d0
        /*0310*/ 	.short	0x0100
        /*0312*/ 	.byte	0x06
	.zero		1


	//   ....[27]....
        /*0314*/ 	.word	0x00000b30
        /*0318*/ 	.word	0x000000ff
        /*031c*/ 	.word	0x000000e0
        /*0320*/ 	.short	0x0100
        /*0322*/ 	.byte	0x06
	.zero		1


	//   ....[28]....
        /*0324*/ 	.word	0x00000b40
        /*0328*/ 	.word	0x000000ff
        /*032c*/ 	.word	0x000000d8
        /*0330*/ 	.short	0x0100
        /*0332*/ 	.byte	0x06
	.zero		1


	//   ....[29]....
        /*0334*/ 	.word	0x00000b50
        /*0338*/ 	.word	0x000000ff
        /*033c*/ 	.word	0x000000e8
        /*0340*/ 	.short	0x0100
        /*0342*/ 	.byte	0x06
	.zero		1


	//   ....[30]....
        /*0344*/ 	.word	0x00000c80
        /*0348*/ 	.word	0x000000ff
        /*034c*/ 	.word	0x000000f0
        /*0350*/ 	.short	0x0100
        /*0352*/ 	.byte	0x04
	.zero		1


	//   ....[31]....
        /*0354*/ 	.word	0x00000c90
        /*0358*/ 	.word	0x000000ff
        /*035c*/ 	.word	0x00000110
        /*0360*/ 	.short	0x0100
        /*0362*/ 	.byte	0x04
	.zero		1


	//   ....[32]....
        /*0364*/ 	.word	0x00000ca0
        /*0368*/ 	.word	0x000000ff
        /*036c*/ 	.word	0x000000f8
        /*0370*/ 	.short	0x0100
        /*0372*/ 	.byte	0x04
	.zero		1


	//   ....[33]....
        /*0374*/ 	.word	0x00000cb0
        /*0378*/ 	.word	0x000000ff
        /*037c*/ 	.word	0x00000118
        /*0380*/ 	.short	0x0100
        /*0382*/ 	.byte	0x04
	.zero		1


	//   ....[34]....
        /*0384*/ 	.word	0x00000cc0
        /*0388*/ 	.word	0x000000ff
        /*038c*/ 	.word	0x00000100
        /*0390*/ 	.short	0x0100
        /*0392*/ 	.byte	0x04
	.zero		1


	//   ....[35]....
        /*0394*/ 	.word	0x00000cd0
        /*0398*/ 	.word	0x000000ff
        /*039c*/ 	.word	0x00000120
        /*03a0*/ 	.short	0x0100
        /*03a2*/ 	.byte	0x04
	.zero		1


	//   ....[36]....
        /*03a4*/ 	.word	0x00000ce0
        /*03a8*/ 	.word	0x000000ff
        /*03ac*/ 	.word	0x00000108
        /*03b0*/ 	.short	0x0100
        /*03b2*/ 	.byte	0x04
	.zero		1


	//   ....[37]....
        /*03b4*/ 	.word	0x00000cf0
        /*03b8*/ 	.word	0x000000ff
        /*03bc*/ 	.word	0x00000128
        /*03c0*/ 	.short	0x0100
        /*03c2*/ 	.byte	0x04
	.zero		1


	//   ....[38]....
        /*03c4*/ 	.word	0x00000df0
        /*03c8*/ 	.word	0x000000ff
        /*03cc*/ 	.word	0x00000130
        /*03d0*/ 	.short	0x0100
        /*03d2*/ 	.byte	0x04
	.zero		1


	//   ....[39]....
        /*03d4*/ 	.word	0x00000e00
        /*03d8*/ 	.word	0x000000ff
        /*03dc*/ 	.word	0x00000140
        /*03e0*/ 	.short	0x0100
        /*03e2*/ 	.byte	0x04
	.zero		1


	//   ....[40]....
        /*03e4*/ 	.word	0x00000e10
        /*03e8*/ 	.word	0x000000ff
        /*03ec*/ 	.word	0x00000138
        /*03f0*/ 	.short	0x0100
        /*03f2*/ 	.byte	0x04
	.zero		1


	//   ....[41]....
        /*03f4*/ 	.word	0x00000e20
        /*03f8*/ 	.word	0x000000ff
        /*03fc*/ 	.word	0x00000148
        /*0400*/ 	.short	0x0100
        /*0402*/ 	.byte	0x04
	.zero		1


	//   ....[42]....
        /*0404*/ 	.word	0x00000f30
        /*0408*/ 	.word	0x000000ff
        /*040c*/ 	.word	0x00000150
        /*0410*/ 	.short	0x0100
        /*0412*/ 	.byte	0x06
	.zero		1


	//   ....[43]....
        /*0414*/ 	.word	0x00001e40
        /*0418*/ 	.word	0x00000000
        /*041c*/ 	.word	0x00000140
        /*0420*/ 	.short	0x010a
        /*0422*/ 	.byte	0xff
	.zero		1


	//   ....[44]....
        /*0424*/ 	.word	0x00001e70
        /*0428*/ 	.word	0x00000000
        /*042c*/ 	.word	0x00000130
        /*0430*/ 	.short	0x0101
        /*0432*/ 	.byte	0xff
	.zero		1


	//   ....[45]....
        /*0434*/ 	.word	0x00001f10
        /*0438*/ 	.word	0x000000ff
        /*043c*/ 	.word	0x00000040
        /*0440*/ 	.short	0x010a
        /*0442*/ 	.byte	0x04
	.zero		1


	//   ....[46]....
        /*0444*/ 	.word	0x00001fe0
        /*0448*/ 	.word	0x000000ff
        /*044c*/ 	.word	0x00000040
        /*0450*/ 	.short	0x010a
        /*0452*/ 	.byte	0x21
	.zero		1


	//   ....[47]....
        /*0454*/ 	.word	0x00002190
        /*0458*/ 	.word	0x000000ff
        /*045c*/ 	.word	0x00000040
        /*0460*/ 	.short	0x010a
        /*0462*/ 	.byte	0x05
	.zero		1


	//   ....[48]....
        /*0464*/ 	.word	0x000022d0
        /*0468*/ 	.word	0x000000ff
        /*046c*/ 	.word	0x000000c8
        /*0470*/ 	.short	0x0101
        /*0472*/ 	.byte	0x0d
	.zero		1


	//   ....[49]....
        /*0474*/ 	.word	0x000022f0
        /*0478*/ 	.word	0x000000ff
        /*047c*/ 	.word	0x00000040
        /*0480*/ 	.short	0x010a
        /*0482*/ 	.byte	0x04
	.zero		1


	//   ....[50]....
        /*0484*/ 	.word	0x00002370
        /*0488*/ 	.word	0x000000ff
        /*048c*/ 	.word	0x00000040
        /*0490*/ 	.short	0x010a
        /*0492*/ 	.byte	0x11
	.zero		1


	//   ....[51]....
        /*0494*/ 	.word	0x00002500
        /*0498*/ 	.word	0x000000ff
        /*049c*/ 	.word	0x00000040
        /*04a0*/ 	.short	0x010a
        /*04a2*/ 	.byte	0x05
	.zero		1


	//   ....[52]....
        /*04a4*/ 	.word	0x00002650
        /*04a8*/ 	.word	0x00000003
        /*04ac*/ 	.word	0x000000d0
        /*04b0*/ 	.short	0x010a
        /*04b2*/ 	.byte	0xff
	.zero		1


	//   ....[53]....
        /*04b4*/ 	.word	0x000027a0
        /*04b8*/ 	.word	0x00000000
        /*04bc*/ 	.word	0x00000000
        /*04c0*/ 	.short	0x0101
        /*04c2*/ 	.byte	0xff
	.zero		1


	//   ....[54]....
        /*04c4*/ 	.word	0x00002d60
        /*04c8*/ 	.word	0x000000ff
        /*04cc*/ 	.word	0x00000000
        /*04d0*/ 	.short	0x010a
        /*04d2*/ 	.byte	0x04
	.zero		1


	//   ....[55]....
        /*04d4*/ 	.word	0x00002df0
        /*04d8*/ 	.word	0x000000ff
        /*04dc*/ 	.word	0x00000000
        /*04e0*/ 	.short	0x010a
        /*04e2*/ 	.byte	0x05
	.zero		1


	//   ....[56]....
        /*04e4*/ 	.word	0x00002e80
        /*04e8*/ 	.word	0x000000ff
        /*04ec*/ 	.word	0x00000000
        /*04f0*/ 	.short	0x010a
        /*04f2*/ 	.byte	0x05
	.zero		1


	//   ....[57]....
        /*04f4*/ 	.word	0x00002f10
        /*04f8*/ 	.word	0x000000ff
        /*04fc*/ 	.word	0x00000000
        /*0500*/ 	.short	0x010a
        /*0502*/ 	.byte	0x05
	.zero		1


	//   ....[58]....
        /*0504*/ 	.word	0x00002fa0
        /*0508*/ 	.word	0x000000ff
        /*050c*/ 	.word	0x00000000
        /*0510*/ 	.short	0x010a
        /*0512*/ 	.byte	0x05
	.zero		1


	//   ....[59]....
        /*0514*/ 	.word	0x00003030
        /*0518*/ 	.word	0x000000ff
        /*051c*/ 	.word	0x00000000
        /*0520*/ 	.short	0x010a
        /*0522*/ 	.byte	0x05
	.zero		1


	//   ....[60]....
        /*0524*/ 	.word	0x000030c0
        /*0528*/ 	.word	0x000000ff
        /*052c*/ 	.word	0x00000000
        /*0530*/ 	.short	0x010a
        /*0532*/ 	.byte	0x05
	.zero		1


	//   ....[61]....
        /*0534*/ 	.word	0x00003160
        /*0538*/ 	.word	0x00000000
        /*053c*/ 	.word	0x00000000
        /*0540*/ 	.short	0x010a
        /*0542*/ 	.byte	0xff
	.zero		1


	//   ....[62]....
        /*0544*/ 	.word	0x000032a0
        /*0548*/ 	.word	0x00000002
        /*054c*/ 	.word	0x00000130
        /*0550*/ 	.short	0x010a
        /*0552*/ 	.byte	0xff
	.zero		1


	//   ....[63]....
        /*0554*/ 	.word	0x00003310
        /*0558*/ 	.word	0x00000002
        /*055c*/ 	.word	0x00000000
        /*0560*/ 	.short	0x0101
        /*0562*/ 	.byte	0xff
	.zero		1


	//   ....[64]....
        /*0564*/ 	.word	0x00003330
        /*0568*/ 	.word	0x000000ff
        /*056c*/ 	.word	0x000000e0
        /*0570*/ 	.short	0x010a
        /*0572*/ 	.byte	0x04
	.zero		1


	//   ....[65]....
        /*0574*/ 	.word	0x00003450
        /*0578*/ 	.word	0x00000002
        /*057c*/ 	.word	0x000000d0
        /*0580*/ 	.short	0x010a
        /*0582*/ 	.byte	0xff
	.zero		1


	//   ....[66]....
        /*0584*/ 	.word	0x00003550
        /*0588*/ 	.word	0x00000002
        /*058c*/ 	.word	0x00000000
        /*0590*/ 	.short	0x0101
        /*0592*/ 	.byte	0xff
	.zero		1


	//   ....[67]....
        /*0594*/ 	.word	0x000035e0
        /*0598*/ 	.word	0x000000ff
        /*059c*/ 	.word	0x000000e0
        /*05a0*/ 	.short	0x0106
        /*05a2*/ 	.byte	0x04
	.zero		1


	//   ....[68]....
        /*05a4*/ 	.word	0x00003600
        /*05a8*/ 	.word	0x000000ff
        /*05ac*/ 	.word	0x000000e0
        /*05b0*/ 	.short	0x010a
        /*05b2*/ 	.byte	0x04
	.zero		1


	//   ....[69]....
        /*05b4*/ 	.word	0x00003690
        /*05b8*/ 	.word	0x000000ff
        /*05bc*/ 	.word	0x000000e0
        /*05c0*/ 	.short	0x0106
        /*05c2*/ 	.byte	0x07
	.zero		1


	//   ....[70]....
        /*05c4*/ 	.word	0x000036d0
        /*05c8*/ 	.word	0x00000000
        /*05cc*/ 	.word	0x000000e0
        /*05d0*/ 	.short	0x010a
        /*05d2*/ 	.byte	0xff
	.zero		1


	//   ....[71]....
        /*05d4*/ 	.word	0x00003920
        /*05d8*/ 	.word	0x000000ff
        /*05dc*/ 	.word	0x00000008
        /*05e0*/ 	.short	0x010a
        /*05e2*/ 	.byte	0x05
	.zero		1


	//   ....[72]....
        /*05e4*/ 	.word	0x00003940
        /*05e8*/ 	.word	0x000000ff
        /*05ec*/ 	.word	0x00000008
        /*05f0*/ 	.short	0x010a
        /*05f2*/ 	.byte	0x05
	.zero		1


	//   ....[73]....
        /*05f4*/ 	.word	0x00003ad0
        /*05f8*/ 	.word	0x000000ff
        /*05fc*/ 	.word	0x00000008
        /*0600*/ 	.short	0x010a
        /*0602*/ 	.byte	0x05
	.zero		1


	//   ....[74]....
        /*0604*/ 	.word	0x00003af0
        /*0608*/ 	.word	0x000000ff
        /*060c*/ 	.word	0x00000008
        /*0610*/ 	.short	0x010a
        /*0612*/ 	.byte	0x05
	.zero		1


	//   ....[75]....
        /*0614*/ 	.word	0x00003bb0
        /*0618*/ 	.word	0x000000ff
        /*061c*/ 	.word	0x00000000
        /*0620*/ 	.short	0x0101
        /*0622*/ 	.byte	0x04
	.zero		1


	//   ....[76]....
        /*0624*/ 	.word	0x00003ef0
        /*0628*/ 	.word	0x00000000
        /*062c*/ 	.word	0x000000d0
        /*0630*/ 	.short	0x010a
        /*0632*/ 	.byte	0xff
	.zero		1


	//   ....[77]....
        /*0634*/ 	.word	0x00003fb0
        /*0638*/ 	.word	0x00000000
        /*063c*/ 	.word	0x00000000
        /*0640*/ 	.short	0x0101
        /*0642*/ 	.byte	0xff
	.zero		1


	//   ....[78]....
        /*0644*/ 	.word	0x00004070
        /*0648*/ 	.word	0x000000ff
        /*064c*/ 	.word	0x00000000
        /*0650*/ 	.short	0x010a
        /*0652*/ 	.byte	0x04
	.zero		1


	//   ....[79]....
        /*0654*/ 	.word	0x00004080
        /*0658*/ 	.word	0x000000ff
        /*065c*/ 	.word	0x00000110
        /*0660*/ 	.short	0x010a
        /*0662*/ 	.byte	0x1f
	.zero		1


	//   ....[80]....
        /*0664*/ 	.word	0x00004130
        /*0668*/ 	.word	0x000000ff
        /*066c*/ 	.word	0x00000000
        /*0670*/ 	.short	0x010a
        /*0672*/ 	.byte	0x05
	.zero		1


	//   ....[81]....
        /*0674*/ 	.word	0x00004260
        /*0678*/ 	.word	0x000000ff
        /*067c*/ 	.word	0x00000000
        /*0680*/ 	.short	0x010a
        /*0682*/ 	.byte	0x04
	.zero		1


	//   ....[82]....
        /*0684*/ 	.word	0x00004560
        /*0688*/ 	.word	0x000000ff
        /*068c*/ 	.word	0x00000000
        /*0690*/ 	.short	0x010a
        /*0692*/ 	.byte	0x04
	.zero		1


	//   ....[83]....
        /*0694*/ 	.word	0x000045f0
        /*0698*/ 	.word	0x000000ff
        /*069c*/ 	.word	0x00000000
        /*06a0*/ 	.short	0x010a
        /*06a2*/ 	.byte	0x05
	.zero		1


	//   ....[84]....
        /*06a4*/ 	.word	0x00004680
        /*06a8*/ 	.word	0x000000ff
        /*06ac*/ 	.word	0x00000000
        /*06b0*/ 	.short	0x010a
        /*06b2*/ 	.byte	0x05
	.zero		1


	//   ....[85]....
        /*06b4*/ 	.word	0x00004720
        /*06b8*/ 	.word	0x00000000
        /*06bc*/ 	.word	0x00000000
        /*06c0*/ 	.short	0x010a
        /*06c2*/ 	.byte	0xff
	.zero		1


	//   ....[86]....
        /*06c4*/ 	.word	0x00004760
        /*06c8*/ 	.word	0x00000000
        /*06cc*/ 	.word	0x00000000
        /*06d0*/ 	.short	0x010a
        /*06d2*/ 	.byte	0xff
	.zero		1


	//   ....[87]....
        /*06d4*/ 	.word	0x000047d0
        /*06d8*/ 	.word	0x000000ff
        /*06dc*/ 	.word	0x00000000
        /*06e0*/ 	.short	0x0101
        /*06e2*/ 	.byte	0x04
	.zero		1


	//   ....[88]....
        /*06e4*/ 	.word	0x00004810
        /*06e8*/ 	.word	0x000000ff
        /*06ec*/ 	.word	0x00000150
        /*06f0*/ 	.short	0x010a
        /*06f2*/ 	.byte	0x1a
	.zero		1


	//   ....[89]....
        /*06f4*/ 	.word	0x00004860
        /*06f8*/ 	.word	0x000000ff
        /*06fc*/ 	.word	0x00000000
        /*0700*/ 	.short	0x0101
        /*0702*/ 	.byte	0x04
	.zero		1


	//   ....[90]....
        /*0704*/ 	.word	0x00004d30
        /*0708*/ 	.word	0x0000000c
        /*070c*/ 	.word	0x000000d0
        /*0710*/ 	.short	0x010a
        /*0712*/ 	.byte	0xff
	.zero		1


	//   ....[91]....
        /*0714*/ 	.word	0x00004ea0
        /*0718*/ 	.word	0x00000000
        /*071c*/ 	.word	0x00000000
        /*0720*/ 	.short	0x0101
        /*0722*/ 	.byte	0xff
	.zero		1


	//   ....[92]....
        /*0724*/ 	.word	0x00005340
        /*0728*/ 	.word	0x000000ff
        /*072c*/ 	.word	0x000000c8
        /*0730*/ 	.short	0x010a
        /*0732*/ 	.byte	0x15
	.zero		1


	//   ....[93]....
        /*0734*/ 	.word	0x000054c0
        /*0738*/ 	.word	0x000000ff
        /*073c*/ 	.word	0x000000a0
        /*0740*/ 	.short	0x010a
        /*0742*/ 	.byte	0x15
	.zero		1


	//   ....[94]....
        /*0744*/ 	.word	0x000056a0
        /*0748*/ 	.word	0x000000ff
        /*074c*/ 	.word	0x00000080
        /*0750*/ 	.short	0x010b
        /*0752*/ 	.byte	0x15
	.zero		1


	//   ....[95]....
        /*0754*/ 	.word	0x000056b0
        /*0758*/ 	.word	0x000000ff
        /*075c*/ 	.word	0x00000000
        /*0760*/ 	.short	0x0101
        /*0762*/ 	.byte	0x25
	.zero		1


	//   ....[96]....
        /*0764*/ 	.word	0x000056c0
        /*0768*/ 	.word	0x000000ff
        /*076c*/ 	.word	0x000000a8
        /*0770*/ 	.short	0x010a
        /*0772*/ 	.byte	0x15
	.zero		1


	//   ....[97]....
        /*0774*/ 	.word	0x00005870
        /*0778*/ 	.word	0x000000ff
        /*077c*/ 	.word	0x00000088
        /*0780*/ 	.short	0x010b
        /*0782*/ 	.byte	0x15
	.zero		1


	//   ....[98]....
        /*0784*/ 	.word	0x00005880
        /*0788*/ 	.word	0x000000ff
        /*078c*/ 	.word	0x00000000
        /*0790*/ 	.short	0x0101
        /*0792*/ 	.byte	0x1f
	.zero		1


	//   ....[99]....
        /*0794*/ 	.word	0x00005890
        /*0798*/ 	.word	0x000000ff
        /*079c*/ 	.word	0x000000b0
        /*07a0*/ 	.short	0x010a
        /*07a2*/ 	.byte	0x15
	.zero		1


	//   ....[100]....
        /*07a4*/ 	.word	0x00005a30
        /*07a8*/ 	.word	0x000000ff
        /*07ac*/ 	.word	0x00000090
        /*07b0*/ 	.short	0x010b
        /*07b2*/ 	.byte	0x15
	.zero		1


	//   ....[101]....
        /*07b4*/ 	.word	0x00005a40
        /*07b8*/ 	.word	0x000000ff
        /*07bc*/ 	.word	0x00000000
        /*07c0*/ 	.short	0x0101
        /*07c2*/ 	.byte	0x1e
	.zero		1


	//   ....[102]....
        /*07c4*/ 	.word	0x00005a50
        /*07c8*/ 	.word	0x000000ff
        /*07cc*/ 	.word	0x000000b8
        /*07d0*/ 	.short	0x010a
        /*07d2*/ 	.byte	0x15
	.zero		1


	//   ....[103]....
        /*07d4*/ 	.word	0x00005c10
        /*07d8*/ 	.word	0x000000ff
        /*07dc*/ 	.word	0x00000098
        /*07e0*/ 	.short	0x010b
        /*07e2*/ 	.byte	0x15
	.zero		1


	//   ....[104]....
        /*07e4*/ 	.word	0x00005c20
        /*07e8*/ 	.word	0x000000ff
        /*07ec*/ 	.word	0x00000000
        /*07f0*/ 	.short	0x0101
        /*07f2*/ 	.byte	0x1d
	.zero		1


	//   ....[105]....
        /*07f4*/ 	.word	0x00005c30
        /*07f8*/ 	.word	0x000000ff
        /*07fc*/ 	.word	0x000000a0
        /*0800*/ 	.short	0x010a
        /*0802*/ 	.byte	0x15
	.zero		1


	//   ....[106]....
        /*0804*/ 	.word	0x00005df0
        /*0808*/ 	.word	0x000000ff
        /*080c*/ 	.word	0x00000080
        /*0810*/ 	.short	0x010b
        /*0812*/ 	.byte	0x15
	.zero		1


	//   ....[107]....
        /*0814*/ 	.word	0x00005e00
        /*0818*/ 	.word	0x000000ff
        /*081c*/ 	.word	0x00000000
        /*0820*/ 	.short	0x0101
        /*0822*/ 	.byte	0x25
	.zero		1


	//   ....[108]....
        /*0824*/ 	.word	0x00005e10
        /*0828*/ 	.word	0x000000ff
        /*082c*/ 	.word	0x000000a8
        /*0830*/ 	.short	0x010a
        /*0832*/ 	.byte	0x15
	.zero		1


	//   ....[109]....
        /*0834*/ 	.word	0x00005fd0
        /*0838*/ 	.word	0x000000ff
        /*083c*/ 	.word	0x00000088
        /*0840*/ 	.short	0x010b
        /*0842*/ 	.byte	0x15
	.zero		1


	//   ....[110]....
        /*0844*/ 	.word	0x00005fe0
        /*0848*/ 	.word	0x000000ff
        /*084c*/ 	.word	0x00000000
        /*0850*/ 	.short	0x0101
        /*0852*/ 	.byte	0x1f
	.zero		1


	//   ....[111]....
        /*0854*/ 	.word	0x00005ff0
        /*0858*/ 	.word	0x000000ff
        /*085c*/ 	.word	0x000000b0
        /*0860*/ 	.short	0x010a
        /*0862*/ 	.byte	0x15
	.zero		1


	//   ....[112]....
        /*0864*/ 	.word	0x000061a0
        /*0868*/ 	.word	0x000000ff
        /*086c*/ 	.word	0x00000090
        /*0870*/ 	.short	0x010b
        /*0872*/ 	.byte	0x15
	.zero		1


	//   ....[113]....
        /*0874*/ 	.word	0x000061b0
        /*0878*/ 	.word	0x000000ff
        /*087c*/ 	.word	0x00000000
        /*0880*/ 	.short	0x0101
        /*0882*/ 	.byte	0x1e
	.zero		1


	//   ....[114]....
        /*0884*/ 	.word	0x000061c0
        /*0888*/ 	.word	0x000000ff
        /*088c*/ 	.word	0x000000b8
        /*0890*/ 	.short	0x010a
        /*0892*/ 	.byte	0x15
	.zero		1


	//   ....[115]....
        /*0894*/ 	.word	0x00006400
        /*0898*/ 	.word	0x000000ff
        /*089c*/ 	.word	0x00000098
        /*08a0*/ 	.short	0x010b
        /*08a2*/ 	.byte	0x15
	.zero		1


	//   ....[116]....
        /*08a4*/ 	.word	0x00006410
        /*08a8*/ 	.word	0x000000ff
        /*08ac*/ 	.word	0x00000000
        /*08b0*/ 	.short	0x0101
        /*08b2*/ 	.byte	0x1d
	.zero		1


	//   ....[117]....
        /*08b4*/ 	.word	0x00006440
        /*08b8*/ 	.word	0x000000ff
        /*08bc*/ 	.word	0x000000a0
        /*08c0*/ 	.short	0x010a
        /*08c2*/ 	.byte	0x15
	.zero		1


	//   ....[118]....
        /*08c4*/ 	.word	0x00006460
        /*08c8*/ 	.word	0x000000ff
        /*08cc*/ 	.word	0x000000a8
        /*08d0*/ 	.short	0x010a
        /*08d2*/ 	.byte	0x15
	.zero		1


	//   ....[119]....
        /*08d4*/ 	.word	0x00006480
        /*08d8*/ 	.word	0x000000ff
        /*08dc*/ 	.word	0x000000b0
        /*08e0*/ 	.short	0x010a
        /*08e2*/ 	.byte	0x15
	.zero		1


	//   ....[120]....
        /*08e4*/ 	.word	0x000064d0
        /*08e8*/ 	.word	0x00000002
        /*08ec*/ 	.word	0x000000b8
        /*08f0*/ 	.short	0x010a
        /*08f2*/ 	.byte	0xff
	.zero		1


	//   ....[121]....
        /*08f4*/ 	.word	0x00006840
        /*08f8*/ 	.word	0x00000003
        /*08fc*/ 	.word	0x000000d0
        /*0900*/ 	.short	0x010a
        /*0902*/ 	.byte	0xff
	.zero		1


	//   ....[122]....
        /*0904*/ 	.word	0x000069c0
        /*0908*/ 	.word	0x00000000
        /*090c*/ 	.word	0x00000000
        /*0910*/ 	.short	0x0101
        /*0912*/ 	.byte	0xff
	.zero		1


	//   ....[123]....
        /*0914*/ 	.word	0x000074c0
        /*0918*/ 	.word	0x000000ff
        /*091c*/ 	.word	0x00000080
        /*0920*/ 	.short	0x010a
        /*0922*/ 	.byte	0x2b
	.zero		1


	//   ....[124]....
        /*0924*/ 	.word	0x000074f0
        /*0928*/ 	.word	0x00000048
        /*092c*/ 	.word	0x000000f0
        /*0930*/ 	.short	0x010a
        /*0932*/ 	.byte	0xff
	.zero		1


	//   ....[125]....
        /*0934*/ 	.word	0x000075e0
        /*0938*/ 	.word	0x000000ff
        /*093c*/ 	.word	0x00000080
        /*0940*/ 	.short	0x010a
        /*0942*/ 	.byte	0x2b
	.zero		1


	//   ....[126]....
        /*0944*/ 	.word	0x000076d0
        /*0948*/ 	.word	0x00000048
        /*094c*/ 	.word	0x000000f0
        /*0950*/ 	.short	0x010a
        /*0952*/ 	.byte	0xff
	.zero		1


	//   ....[127]....
        /*0954*/ 	.word	0x00007ce0
        /*0958*/ 	.word	0x00000000
        /*095c*/ 	.word	0x00000000
        /*0960*/ 	.short	0x0101
        /*0962*/ 	.byte	0xff
	.zero		1


	//   ....[128]....
        /*0964*/ 	.word	0x00007cf0
        /*0968*/ 	.word	0x00000002
        /*096c*/ 	.word	0x00000080
        /*0970*/ 	.short	0x010a
        /*0972*/ 	.byte	0xff
	.zero		1


	//   ....[129]....
        /*0974*/ 	.word	0x00007dd0
        /*0978*/ 	.word	0x00000002
        /*097c*/ 	.word	0x00000080
        /*0980*/ 	.short	0x010a
        /*0982*/ 	.byte	0xff
	.zero		1


	//   ....[130]....
        /*0984*/ 	.word	0x00008480
        /*0988*/ 	.word	0x00000014
        /*098c*/ 	.word	0x00000000
        /*0990*/ 	.short	0x0101
        /*0992*/ 	.byte	0xff
	.zero		1


	//   ....[131]....
        /*0994*/ 	.word	0x000084a0
        /*0998*/ 	.word	0x00000006
        /*099c*/ 	.word	0x00000080
        /*09a0*/ 	.short	0x010a
        /*09a2*/ 	.byte	0xff
	.zero		1


	//   ....[132]....
        /*09a4*/ 	.word	0x00008570
        /*09a8*/ 	.word	0x00000006
        /*09ac*/ 	.word	0x00000080
        /*09b0*/ 	.short	0x010a
        /*09b2*/ 	.byte	0xff
	.zero		1


	//   ....[133]....
        /*09b4*/ 	.word	0x00008c20
        /*09b8*/ 	.word	0x00000014
        /*09bc*/ 	.word	0x00000000
        /*09c0*/ 	.short	0x0101
        /*09c2*/ 	.byte	0xff
	.zero		1


	//   ....[134]....
        /*09c4*/ 	.word	0x00008c40
        /*09c8*/ 	.word	0x00000000
        /*09cc*/ 	.word	0x00000080
        /*09d0*/ 	.short	0x010a
        /*09d2*/ 	.byte	0xff
	.zero		1


	//   ....[135]....
        /*09d4*/ 	.word	0x00008d10
        /*09d8*/ 	.word	0x00000000
        /*09dc*/ 	.word	0x00000080
        /*09e0*/ 	.short	0x010a
        /*09e2*/ 	.byte	0xff
	.zero		1


	//   ....[136]....
        /*09e4*/ 	.word	0x000093f0
        /*09e8*/ 	.word	0x00000014
        /*09ec*/ 	.word	0x00000000
        /*09f0*/ 	.short	0x0101
        /*09f2*/ 	.byte	0xff
	.zero		1


	//   ....[137]....
        /*09f4*/ 	.word	0x00009410
        /*09f8*/ 	.word	0x00000006
        /*09fc*/ 	.word	0x00000080
        /*0a00*/ 	.short	0x010a
        /*0a02*/ 	.byte	0xff
	.zero		1


	//   ....[138]....
        /*0a04*/ 	.word	0x000094e0
        /*0a08*/ 	.word	0x00000006
        /*0a0c*/ 	.word	0x00000080
        /*0a10*/ 	.short	0x010a
        /*0a12*/ 	.byte	0xff
	.zero		1


	//   ....[139]....
        /*0a14*/ 	.word	0x00009bf0
        /*0a18*/ 	.word	0x00000014
        /*0a1c*/ 	.word	0x00000000
        /*0a20*/ 	.short	0x0101
        /*0a22*/ 	.byte	0xff
	.zero		1


	//   ....[140]....
        /*0a24*/ 	.word	0x00009c10
        /*0a28*/ 	.word	0x00000006
        /*0a2c*/ 	.word	0x00000080
        /*0a30*/ 	.short	0x010a
        /*0a32*/ 	.byte	0xff
	.zero		1


	//   ....[141]....
        /*0a34*/ 	.word	0x00009ce0
        /*0a38*/ 	.word	0x00000006
        /*0a3c*/ 	.word	0x00000080
        /*0a40*/ 	.short	0x010a
        /*0a42*/ 	.byte	0xff
	.zero		1


	//   ....[142]....
        /*0a44*/ 	.word	0x0000a3d0
        /*0a48*/ 	.word	0x00000014
        /*0a4c*/ 	.word	0x00000000
        /*0a50*/ 	.short	0x0101
        /*0a52*/ 	.byte	0xff
	.zero		1


	//   ....[143]....
        /*0a54*/ 	.word	0x0000a3f0
        /*0a58*/ 	.word	0x00000006
        /*0a5c*/ 	.word	0x00000080
        /*0a60*/ 	.short	0x010a
        /*0a62*/ 	.byte	0xff
	.zero		1


	//   ....[144]....
        /*0a64*/ 	.word	0x0000a4c0
        /*0a68*/ 	.word	0x00000006
        /*0a6c*/ 	.word	0x00000080
        /*0a70*/ 	.short	0x010a
        /*0a72*/ 	.byte	0xff
	.zero		1


	//   ....[145]....
        /*0a74*/ 	.word	0x0000abb0
        /*0a78*/ 	.word	0x00000014
        /*0a7c*/ 	.word	0x00000000
        /*0a80*/ 	.short	0x0101
        /*0a82*/ 	.byte	0xff
	.zero		1


	//   ....[146]....
        /*0a84*/ 	.word	0x0000abd0
        /*0a88*/ 	.word	0x00000000
        /*0a8c*/ 	.word	0x00000080
        /*0a90*/ 	.short	0x010a
        /*0a92*/ 	.byte	0xff
	.zero		1


	//   ....[147]....
        /*0a94*/ 	.word	0x0000aca0
        /*0a98*/ 	.word	0x00000000
        /*0a9c*/ 	.word	0x00000080
        /*0aa0*/ 	.short	0x010a
        /*0aa2*/ 	.byte	0xff
	.zero		1


	//   ....[148]....
        /*0aa4*/ 	.word	0x0000af10
        /*0aa8*/ 	.word	0x00000048
        /*0aac*/ 	.word	0x00000000
        /*0ab0*/ 	.short	0x0101
        /*0ab2*/ 	.byte	0xff
	.zero		1


	//   ....[149]....
        /*0ab4*/ 	.word	0x0000b390
        /*0ab8*/ 	.word	0x00000000
        /*0abc*/ 	.word	0x00000000
        /*0ac0*/ 	.short	0x0101
        /*0ac2*/ 	.byte	0xff
	.zero		1


	//   ....[150]....
        /*0ac4*/ 	.word	0x0000b660
        /*0ac8*/ 	.word	0x000000ff
        /*0acc*/ 	.word	0x00000000
        /*0ad0*/ 	.short	0x0101
        /*0ad2*/ 	.byte	0x06
	.zero		1


	//   ....[151]....
        /*0ad4*/ 	.word	0x0000b680
        /*0ad8*/ 	.word	0x00000000
        /*0adc*/ 	.word	0x00000140
        /*0ae0*/ 	.short	0x010a
        /*0ae2*/ 	.byte	0xff
	.zero		1


	//   ....[152]....
        /*0ae4*/ 	.word	0x0000b6e0
        /*0ae8*/ 	.word	0x00000000
        /*0aec*/ 	.word	0x00000040
        /*0af0*/ 	.short	0x010a
        /*0af2*/ 	.byte	0xff
	.zero		1


	//   ....[153]....
        /*0af4*/ 	.word	0x0000b740
        /*0af8*/ 	.word	0x00000000
        /*0afc*/ 	.word	0x00000040
        /*0b00*/ 	.short	0x010a
        /*0b02*/ 	.byte	0xff
	.zero		1


	//   ....[154]....
        /*0b04*/ 	.word	0x0000b790
        /*0b08*/ 	.word	0x00000003
        /*0b0c*/ 	.word	0x000000d0
        /*0b10*/ 	.short	0x010a
        /*0b12*/ 	.byte	0xff
	.zero		1


	//   ....[155]....
        /*0b14*/ 	.word	0x0000b7f0
        /*0b18*/ 	.word	0x00000000
        /*0b1c*/ 	.word	0x00000000
        /*0b20*/ 	.short	0x010a
        /*0b22*/ 	.byte	0xff
	.zero		1


	//   ....[156]....
        /*0b24*/ 	.word	0x0000b850
        /*0b28*/ 	.word	0x00000000
        /*0b2c*/ 	.word	0x00000000
        /*0b30*/ 	.short	0x010a
        /*0b32*/ 	.byte	0xff
	.zero		1


	//   ....[157]....
        /*0b34*/ 	.word	0x0000b8b0
        /*0b38*/ 	.word	0x00000000
        /*0b3c*/ 	.word	0x00000000
        /*0b40*/ 	.short	0x010a
        /*0b42*/ 	.byte	0xff
	.zero		1


	//   ....[158]....
        /*0b44*/ 	.word	0x0000b910
        /*0b48*/ 	.word	0x00000000
        /*0b4c*/ 	.word	0x00000000
        /*0b50*/ 	.short	0x010a
        /*0b52*/ 	.byte	0xff
	.zero		1


	//   ....[159]....
        /*0b54*/ 	.word	0x0000b970
        /*0b58*/ 	.word	0x00000000
        /*0b5c*/ 	.word	0x00000000
        /*0b60*/ 	.short	0x010a
        /*0b62*/ 	.byte	0xff
	.zero		1


	//   ....[160]....
        /*0b64*/ 	.word	0x0000b9d0
        /*0b68*/ 	.word	0x00000000
        /*0b6c*/ 	.word	0x00000000
        /*0b70*/ 	.short	0x010a
        /*0b72*/ 	.byte	0xff
	.zero		1


	//   ....[161]....
        /*0b74*/ 	.word	0x0000ba30
        /*0b78*/ 	.word	0x00000000
        /*0b7c*/ 	.word	0x00000000
        /*0b80*/ 	.short	0x010a
        /*0b82*/ 	.byte	0xff
	.zero		1


	//   ....[162]....
        /*0b84*/ 	.word	0x0000ba80
        /*0b88*/ 	.word	0x00000002
        /*0b8c*/ 	.word	0x00000130
        /*0b90*/ 	.short	0x010a
        /*0b92*/ 	.byte	0xff
	.zero		1


	//   ....[163]....
        /*0b94*/ 	.word	0x0000bae0
        /*0b98*/ 	.word	0x00000002
        /*0b9c*/ 	.word	0x000000e0
        /*0ba0*/ 	.short	0x010a
        /*0ba2*/ 	.byte	0xff
	.zero		1


	//   ....[164]....
        /*0ba4*/ 	.word	0x0000bb30
        /*0ba8*/ 	.word	0x00000002
        /*0bac*/ 	.word	0x000000d0
        /*0bb0*/ 	.short	0x010a
        /*0bb2*/ 	.byte	0xff
	.zero		1


	//   ....[165]....
        /*0bb4*/ 	.word	0x0000bb90
        /*0bb8*/ 	.word	0x00000000
        /*0bbc*/ 	.word	0x000000e0
        /*0bc0*/ 	.short	0x010a
        /*0bc2*/ 	.byte	0xff
	.zero		1


	//   ....[166]....
        /*0bc4*/ 	.word	0x0000bbf0
        /*0bc8*/ 	.word	0x00000005
        /*0bcc*/ 	.word	0x00000008
        /*0bd0*/ 	.short	0x010a
        /*0bd2*/ 	.byte	0xff
	.zero		1


	//   ....[167]....
        /*0bd4*/ 	.word	0x0000bce0
        /*0bd8*/ 	.word	0x00000000
        /*0bdc*/ 	.word	0x00000008
        /*0be0*/ 	.short	0x010a
        /*0be2*/ 	.byte	0xff
	.zero		1


	//   ....[168]....
        /*0be4*/ 	.word	0x0000bd30
        /*0be8*/ 	.word	0x00000000
        /*0bec*/ 	.word	0x000000d0
        /*0bf0*/ 	.short	0x010a
        /*0bf2*/ 	.byte	0xff
	.zero		1


	//   ....[169]....
        /*0bf4*/ 	.word	0x0000bd90
        /*0bf8*/ 	.word	0x00000000
        /*0bfc*/ 	.word	0x00000110
        /*0c00*/ 	.short	0x010a
        /*0c02*/ 	.byte	0xff
	.zero		1


	//   ....[170]....
        /*0c04*/ 	.word	0x0000bdf0
        /*0c08*/ 	.word	0x00000000
        /*0c0c*/ 	.word	0x00000000
        /*0c10*/ 	.short	0x010a
        /*0c12*/ 	.byte	0xff
	.zero		1


	//   ....[171]....
        /*0c14*/ 	.word	0x0000be50
        /*0c18*/ 	.word	0x00000000
        /*0c1c*/ 	.word	0x00000000
        /*0c20*/ 	.short	0x010a
        /*0c22*/ 	.byte	0xff
	.zero		1


	//   ....[172]....
        /*0c24*/ 	.word	0x0000beb0
        /*0c28*/ 	.word	0x00000000
        /*0c2c*/ 	.word	0x00000000
        /*0c30*/ 	.short	0x010a
        /*0c32*/ 	.byte	0xff
	.zero		1


	//   ....[173]....
        /*0c34*/ 	.word	0x0000bf10
        /*0c38*/ 	.word	0x00000000
        /*0c3c*/ 	.word	0x00000000
        /*0c40*/ 	.short	0x010a
        /*0c42*/ 	.byte	0xff
	.zero		1


	//   ....[174]....
        /*0c44*/ 	.word	0x0000bf70
        /*0c48*/ 	.word	0x00000000
        /*0c4c*/ 	.word	0x00000150
        /*0c50*/ 	.short	0x010a
        /*0c52*/ 	.byte	0xff
	.zero		1


	//   ....[175]....
        /*0c54*/ 	.word	0x0000bfc0
        /*0c58*/ 	.word	0x0000000c
        /*0c5c*/ 	.word	0x000000d0
        /*0c60*/ 	.short	0x010a
        /*0c62*/ 	.byte	0xff
	.zero		1


	//   ....[176]....
        /*0c64*/ 	.word	0x0000c020
        /*0c68*/ 	.word	0x00000000
        /*0c6c*/ 	.word	0x000000c8
        /*0c70*/ 	.short	0x010a
        /*0c72*/ 	.byte	0xff
	.zero		1


	//   ....[177]....
        /*0c74*/ 	.word	0x0000c080
        /*0c78*/ 	.word	0x00000000
        /*0c7c*/ 	.word	0x000000a0
        /*0c80*/ 	.short	0x010a
        /*0c82*/ 	.byte	0xff
	.zero		1


	//   ....[178]....
        /*0c84*/ 	.word	0x0000c0e0
        /*0c88*/ 	.word	0x00000000
        /*0c8c*/ 	.word	0x000000a8
        /*0c90*/ 	.short	0x010a
        /*0c92*/ 	.byte	0xff
	.zero		1


	//   ....[179]....
        /*0c94*/ 	.word	0x0000c140
        /*0c98*/ 	.word	0x00000000
        /*0c9c*/ 	.word	0x000000b0
        /*0ca0*/ 	.short	0x010a
        /*0ca2*/ 	.byte	0xff
	.zero		1


	//   ....[180]....
        /*0ca4*/ 	.word	0x0000c1a0
        /*0ca8*/ 	.word	0x00000000
        /*0cac*/ 	.word	0x000000b8
        /*0cb0*/ 	.short	0x010a
        /*0cb2*/ 	.byte	0xff
	.zero		1


	//   ....[181]....
        /*0cb4*/ 	.word	0x0000c200
        /*0cb8*/ 	.word	0x00000000
        /*0cbc*/ 	.word	0x000000a0
        /*0cc0*/ 	.short	0x010a
        /*0cc2*/ 	.byte	0xff
	.zero		1


	//   ....[182]....
        /*0cc4*/ 	.word	0x0000c260
        /*0cc8*/ 	.word	0x00000000
        /*0ccc*/ 	.word	0x000000a8
        /*0cd0*/ 	.short	0x010a
        /*0cd2*/ 	.byte	0xff
	.zero		1


	//   ....[183]....
        /*0cd4*/ 	.word	0x0000c2c0
        /*0cd8*/ 	.word	0x00000000
        /*0cdc*/ 	.word	0x000000b0
        /*0ce0*/ 	.short	0x010a
        /*0ce2*/ 	.byte	0xff
	.zero		1


	//   ....[184]....
        /*0ce4*/ 	.word	0x0000c320
        /*0ce8*/ 	.word	0x00000000
        /*0cec*/ 	.word	0x000000b8
        /*0cf0*/ 	.short	0x010a
        /*0cf2*/ 	.byte	0xff
	.zero		1


	//   ....[185]....
        /*0cf4*/ 	.word	0x0000c380
        /*0cf8*/ 	.word	0x00000000
        /*0cfc*/ 	.word	0x000000a0
        /*0d00*/ 	.short	0x010a
        /*0d02*/ 	.byte	0xff
	.zero		1


	//   ....[186]....
        /*0d04*/ 	.word	0x0000c3e0
        /*0d08*/ 	.word	0x00000000
        /*0d0c*/ 	.word	0x000000a8
        /*0d10*/ 	.short	0x010a
        /*0d12*/ 	.byte	0xff
	.zero		1


	//   ....[187]....
        /*0d14*/ 	.word	0x0000c440
        /*0d18*/ 	.word	0x00000002
        /*0d1c*/ 	.word	0x000000b0
        /*0d20*/ 	.short	0x010a
        /*0d22*/ 	.byte	0xff
	.zero		1


	//   ....[188]....
        /*0d24*/ 	.word	0x0000c490
        /*0d28*/ 	.word	0x00000003
        /*0d2c*/ 	.word	0x000000d0
        /*0d30*/ 	.short	0x010a
        /*0d32*/ 	.byte	0xff
	.zero		1


	//   ....[189]....
        /*0d34*/ 	.word	0x0000c4f0
        /*0d38*/ 	.word	0x00000002
        /*0d3c*/ 	.word	0x00000080
        /*0d40*/ 	.short	0x010a
        /*0d42*/ 	.byte	0xff
	.zero		1


	//   ....[190]....
        /*0d44*/ 	.word	0x0000c540
        /*0d48*/ 	.word	0x00000048
        /*0d4c*/ 	.word	0x000000f0
        /*0d50*/ 	.short	0x010a
        /*0d52*/ 	.byte	0xff
	.zero		1


	//   ....[191]....
        /*0d54*/ 	.word	0x0000c590
        /*0d58*/ 	.word	0x00000002
        /*0d5c*/ 	.word	0x00000080
        /*0d60*/ 	.short	0x010a
        /*0d62*/ 	.byte	0xff
	.zero		1


	//   ....[192]....
        /*0d64*/ 	.word	0x0000c5e0
        /*0d68*/ 	.word	0x00000006
        /*0d6c*/ 	.word	0x00000080
        /*0d70*/ 	.short	0x010a
        /*0d72*/ 	.byte	0xff
	.zero		1


	//   ....[193]....
        /*0d74*/ 	.word	0x0000c630
        /*0d78*/ 	.word	0x00000000
        /*0d7c*/ 	.word	0x00000080
        /*0d80*/ 	.short	0x010a
        /*0d82*/ 	.byte	0xff
	.zero		1


	//   ....[194]....
        /*0d84*/ 	.word	0x0000c680
        /*0d88*/ 	.word	0x00000006
        /*0d8c*/ 	.word	0x00000080
        /*0d90*/ 	.short	0x010a
        /*0d92*/ 	.byte	0xff
	.zero		1


	//   ....[195]....
        /*0d94*/ 	.word	0x0000c6d0
        /*0d98*/ 	.word	0x00000006
        /*0d9c*/ 	.word	0x00000080
        /*0da0*/ 	.short	0x010a
        /*0da2*/ 	.byte	0xff
	.zero		1


	//   ....[196]....
        /*0da4*/ 	.word	0x0000c720
        /*0da8*/ 	.word	0x00000006
        /*0dac*/ 	.word	0x00000080
        /*0db0*/ 	.short	0x010a
        /*0db2*/ 	.byte	0xff
	.zero		1


	//   ....[197]....
        /*0db4*/ 	.word	0x0000c770
        /*0db8*/ 	.word	0x00000000
        /*0dbc*/ 	.word	0x00000080
        /*0dc0*/ 	.short	0x010a
        /*0dc2*/ 	.byte	0xff
	.zero		1


	//----- nvinfo : EIATTR_NUM_MBARRIERS
	.align		4
.L_47:
        /*0dc4*/ 	.byte	0x03, 0x38
        /*0dc6*/ 	.short	0x002b


	//----- nvinfo : EIATTR_EXIT_INSTR_OFFSETS
	.align		4
        /*0dc8*/ 	.byte	0x04, 0x1c
        /*0dca*/ 	.short	(.L_49 - .L_48)


	//   ....[0]....
.L_48:
        /*0dcc*/ 	.word	0x00003190


	//   ....[1]....
        /*0dd0*/ 	.word	0x000036a0


	//   ....[2]....
        /*0dd4*/ 	.word	0x00003700


	//   ....[3]....
        /*0dd8*/ 	.word	0x00004a90


	//   ....[4]....
        /*0ddc*/ 	.word	0x00006500


	//   ....[5]....
        /*0de0*/ 	.word	0x00006540


	//   ....[6]....
        /*0de4*/ 	.word	0x0000b550


	//   ....[7]....
        /*0de8*/ 	.word	0x0000b5c0


	//   ....[8]....
        /*0dec*/ 	.word	0x0000b5f0


	//   ....[9]....
        /*0df0*/ 	.word	0x0000b670


	//----- nvinfo : EIATTR_MAX_THREADS
	.align		4
.L_49:
        /*0df4*/ 	.byte	0x04, 0x05
        /*0df6*/ 	.short	(.L_51 - .L_50)
.L_50:
        /*0df8*/ 	.word	0x00000100
        /*0dfc*/ 	.word	0x00000001
        /*0e00*/ 	.word	0x00000001


	//----- nvinfo : EIATTR_CRS_STACK_SIZE
	.align		4
.L_51:
        /*0e04*/ 	.byte	0x04, 0x1e
        /*0e06*/ 	.short	(.L_53 - .L_52)
.L_52:
        /*0e08*/ 	.word	0x00000000


	//----- nvinfo : EIATTR_CBANK_PARAM_SIZE
	.align		4
.L_53:
        /*0e0c*/ 	.byte	0x03, 0x19
        /*0e0e*/ 	.short	0x0800


	//----- nvinfo : EIATTR_PARAM_CBANK
	.align		4
        /*0e10*/ 	.byte	0x04, 0x0a
        /*0e12*/ 	.short	(.L_55 - .L_54)
	.align		4
.L_54:
        /*0e14*/ 	.word	index@(.nv.constant0._ZN7cutlass13device_kernelINS_4gemm6kernel13GemmUniversalIN4cute5tupleIJiiiiEEENS1_10collective13CollectiveMmaINS1_35MainloopSm100TmaUmmaWarpSpecializedILi8ELi2ELi4ENS5_IJNS4_1CILi4EEESB_NSA_ILi1EEEEEEEENS5_IJNSA_ILi128EEENSA_ILi256EEENSA_ILi32EEEEEEfNS5_IJlSC_lEEEfSJ_NS4_8TiledMMAINS4_8MMA_AtomIJNS4_23SM100_MMA_TF32_2x1SM_SSINS_10tfloat32_tESN_fLi128ELi256ELNS4_4UMMA5MajorE0ELSP_0ELNSO_7ScaleInE0ELSQ_0EEEEEENS4_6LayoutINS5_IJSC_SC_SC_EEENS5_IJNSA_ILi0EEESV_SV_EEEEENS5_IJNS4_10UnderscoreESY_SY_EEEEENS4_28SM100_TMA_2SM_LOAD_MULTICASTENS4_14ComposedLayoutINS4_7SwizzleILi3ELi4ELi3EEENS4_18smem_ptr_flag_bitsILi32EEENST_INS5_IJNSA_ILi8EEESH_EEENS5_IJSH_SC_EEEEEEEvNS4_8identityES11_S1B_vS1C_EENS_8epilogue10collective18CollectiveEpilogueINS1E_23Sm100TmaWarpSpecializedILi4ELi2ELi16ELb1ELb0EEEJNS5_IJNSA_ILi64EEESG_SH_EEENS5_IJNST_IS1J_SC_EENST_INS5_IJNSA_ILi16EEENSA_ILi2EEEEEENS5_IJSC_SF_EEEEEEEEfSJ_fSJ_NS1E_6fusion15FusionCallbacksIS1I_NS1S_17LinearCombinationIffffLNS_15FloatRoundStyleE2EEES1K_S1R_JEEENS4_5SM1004TMEM4LOAD26SM100_TMEM_LOAD_32dp32b16xENS4_13SM90_TMA_LOADENS12_INS13_ILi2ELi4ELi3EEES16_NST_INS5_IJS17_S1M_EEENS5_IJS1M_SC_EEEEEEENS4_39AutoVectorizingCopyWithAssumedAlignmentILi128EEENS4_14SM90_TMA_STOREES27_S29_S29_EEEvvEEEEvNT_6ParamsE)
        /*0e18*/ 	.short	0x0380
        /*0e1a*/ 	.short	0x0800


	//----- nvinfo : EIATTR_SW_WAR
	.align		4
.L_55:
        /*0e1c*/ 	.byte	0x04, 0x36
        /*0e1e*/ 	.short	(.L_57 - .L_56)
.L_56:
        /*0e20*/ 	.word	0x00000008
.L_57:


//--------------------- .nv.callgraph             --------------------------
	.section	.nv.callgraph,"",@"SHT_CUDA_CALLGRAPH"
	.align	4
	.sectionentsize	8
	.align		4
        /*0000*/ 	.word	0x00000000
	.align		4
        /*0004*/ 	.word	0xffffffff
	.align		4
        /*0008*/ 	.word	index@(_ZN7cutlass13device_kernelINS_4gemm6kernel13GemmUniversalIN4cute5tupleIJiiiiEEENS1_10collective13CollectiveMmaINS1_35MainloopSm100TmaUmmaWarpSpecializedILi8ELi2ELi4ENS5_IJNS4_1CILi4EEESB_NSA_ILi1EEEEEEEENS5_IJNSA_ILi128EEENSA_ILi256EEENSA_ILi32EEEEEEfNS5_IJlSC_lEEEfSJ_NS4_8TiledMMAINS4_8MMA_AtomIJNS4_23SM100_MMA_TF32_2x1SM_SSINS_10tfloat32_tESN_fLi128ELi256ELNS4_4UMMA5MajorE0ELSP_0ELNSO_7ScaleInE0ELSQ_0EEEEEENS4_6LayoutINS5_IJSC_SC_SC_EEENS5_IJNSA_ILi0EEESV_SV_EEEEENS5_IJNS4_10UnderscoreESY_SY_EEEEENS4_28SM100_TMA_2SM_LOAD_MULTICASTENS4_14ComposedLayoutINS4_7SwizzleILi3ELi4ELi3EEENS4_18smem_ptr_flag_bitsILi32EEENST_INS5_IJNSA_ILi8EEESH_EEENS5_IJSH_SC_EEEEEEEvNS4_8identityES11_S1B_vS1C_EENS_8epilogue10collective18CollectiveEpilogueINS1E_23Sm100TmaWarpSpecializedILi4ELi2ELi16ELb1ELb0EEEJNS5_IJNSA_ILi64EEESG_SH_EEENS5_IJNST_IS1J_SC_EENST_INS5_IJNSA_ILi16EEENSA_ILi2EEEEEENS5_IJSC_SF_EEEEEEEEfSJ_fSJ_NS1E_6fusion15FusionCallbacksIS1I_NS1S_17LinearCombinationIffffLNS_15FloatRoundStyleE2EEES1K_S1R_JEEENS4_5SM1004TMEM4LOAD26SM100_TMEM_LOAD_32dp32b16xENS4_13SM90_TMA_LOADENS12_INS13_ILi2ELi4ELi3EEES16_NST_INS5_IJS17_S1M_EEENS5_IJS1M_SC_EEEEEEENS4_39AutoVectorizingCopyWithAssumedAlignmentILi128EEENS4_14SM90_TMA_STOREES27_S29_S29_EEEvvEEEEvNT_6ParamsE)
	.align		4
        /*000c*/ 	.word	index@(__assertfail)
	.align		4
        /*0010*/ 	.word	0x00000000
	.align		4
        /*0014*/ 	.word	0xfffffffe
	.align		4
        /*0018*/ 	.word	0x00000000
	.align		4
        /*001c*/ 	.word	0xfffffffd
	.align		4
        /*0020*/ 	.word	0x00000000
	.align		4
        /*0024*/ 	.word	0xfffffffc


//--------------------- .nv.constant4             --------------------------
	.section	.nv.constant4,"a",@progbits
	.align	8
	.align		8
.nv.constant4:
        /*0000*/ 	.dword	__assertfail
	.align		8
        /*0008*/ 	.dword	__unnamed_1
	.align		8
        /*0010*/ 	.dword	__unnamed_2
	.align		8
        /*0018*/ 	.dword	_ZN40_INTERNAL_fd6e8869_4_k_cu_179fb57f_193664cuda3std3__45__cpo5beginE
	.align		8
        /*0020*/ 	.dword	_ZN40_INTERNAL_fd6e8869_4_k_cu_179fb57f_193664cuda3std3__45__cpo3endE
	.align		8
        /*0028*/ 	.dword	_ZN40_INTERNAL_fd6e8869_4_k_cu_179fb57f_193664cuda3std3__45__cpo6cbeginE
	.align		8
        /*0030*/ 	.dword	_ZN40_INTERNAL_fd6e8869_4_k_cu_179fb57f_193664cuda3std3__45__cpo4cendE
	.align		8
        /*0038*/ 	.dword	_ZN40_INTERNAL_fd6e8869_4_k_cu_179fb57f_193664cuda3std3__442_GLOBAL__N__fd6e8869_4_k_cu_179fb57f_193666ignoreE
	.align		8
        /*0040*/ 	.dword	_ZN40_INTERNAL_fd6e8869_4_k_cu_179fb57f_193664cuda3std3__419piecewise_constructE
	.align		8
        /*0048*/ 	.dword	_ZN40_INTERNAL_fd6e8869_4_k_cu_179fb57f_193664cuda3std3__48in_placeE
	.align		8
        /*0050*/ 	.dword	_ZN40_INTERNAL_fd6e8869_4_k_cu_179fb57f_193664cuda3std6ranges3__45__cpo4swapE
	.align		8
        /*0058*/ 	.dword	_ZN40_INTERNAL_fd6e8869_4_k_cu_179fb57f_193664cuda3std6ranges3__45__cpo9iter_moveE
	.align		8
        /*0060*/ 	.dword	_ZN40_INTERNAL_fd6e8869_4_k_cu_179fb57f_193664cute7productE
	.align		8
        /*0068*/ 	.dword	_ZN40_INTERNAL_fd6e8869_4_k_cu_179fb57f_193664cute1_E
	.align		8
        /*0070*/ 	.dword	$str$25
	.align		8
        /*0078*/ 	.dword	$str$26
	.align		8
        /*0080*/ 	.dword	$str$27
	.align		8
        /*0088*/ 	.dword	$str$28


//--------------------- .text._ZN7cutlass13device_kernelINS_4gemm6kernel13GemmUniversalIN4cute5tupleIJiiiiEEENS1_10collective13CollectiveMmaINS1_35MainloopSm100TmaUmmaWarpSpecializedILi8ELi2ELi4ENS5_IJNS4_1CILi4EEESB_NSA_ILi1EEEEEEEENS5_IJNSA_ILi128EEENSA_ILi256EEENSA_ILi32EEEEEEfNS5_IJlSC_lEEEfSJ_NS4_8TiledMMAINS4_8MMA_AtomIJNS4_23SM100_MMA_TF32_2x1SM_SSINS_10tfloat32_tESN_fLi128ELi256ELNS4_4UMMA5MajorE0ELSP_0ELNSO_7ScaleInE0ELSQ_0EEEEEENS4_6LayoutINS5_IJSC_SC_SC_EEENS5_IJNSA_ILi0EEESV_SV_EEEEENS5_IJNS4_10UnderscoreESY_SY_EEEEENS4_28SM100_TMA_2SM_LOAD_MULTICASTENS4_14ComposedLayoutINS4_7SwizzleILi3ELi4ELi3EEENS4_18smem_ptr_flag_bitsILi32EEENST_INS5_IJNSA_ILi8EEESH_EEENS5_IJSH_SC_EEEEEEEvNS4_8identityES11_S1B_vS1C_EENS_8epilogue10collective18CollectiveEpilogueINS1E_23Sm100TmaWarpSpecializedILi4ELi2ELi16ELb1ELb0EEEJNS5_IJNSA_ILi64EEESG_SH_EEENS5_IJNST_IS1J_SC_EENST_INS5_IJNSA_ILi16EEENSA_ILi2EEEEEENS5_IJSC_SF_EEEEEEEEfSJ_fSJ_NS1E_6fusion15FusionCallbacksIS1I_NS1S_17LinearCombinationIffffLNS_15FloatRoundStyleE2EEES1K_S1R_JEEENS4_5SM1004TMEM4LOAD26SM100_TMEM_LOAD_32dp32b16xENS4_13SM90_TMA_LOADENS12_INS13_ILi2ELi4ELi3EEES16_NST_INS5_IJS17_S1M_EEENS5_IJS1M_SC_EEEEEEENS4_39AutoVectorizingCopyWithAssumedAlignmentILi128EEENS4_14SM90_TMA_STOREES27_S29_S29_EEEvvEEEEvNT_6ParamsE --------------------------
	.section	.text._ZN7cutlass13device_kernelINS_4gemm6kernel13GemmUniversalIN4cute5tupleIJiiiiEEENS1_10collective13CollectiveMmaINS1_35MainloopSm100TmaUmmaWarpSpecializedILi8ELi2ELi4ENS5_IJNS4_1CILi4EEESB_NSA_ILi1EEEEEEEENS5_IJNSA_ILi128EEENSA_ILi256EEENSA_ILi32EEEEEEfNS5_IJlSC_lEEEfSJ_NS4_8TiledMMAINS4_8MMA_AtomIJNS4_23SM100_MMA_TF32_2x1SM_SSINS_10tfloat32_tESN_fLi128ELi256ELNS4_4UMMA5MajorE0ELSP_0ELNSO_7ScaleInE0ELSQ_0EEEEEENS4_6LayoutINS5_IJSC_SC_SC_EEENS5_IJNSA_ILi0EEESV_SV_EEEEENS5_IJNS4_10UnderscoreESY_SY_EEEEENS4_28SM100_TMA_2SM_LOAD_MULTICASTENS4_14ComposedLayoutINS4_7SwizzleILi3ELi4ELi3EEENS4_18smem_ptr_flag_bitsILi32EEENST_INS5_IJNSA_ILi8EEESH_EEENS5_IJSH_SC_EEEEEEEvNS4_8identityES11_S1B_vS1C_EENS_8epilogue10collective18CollectiveEpilogueINS1E_23Sm100TmaWarpSpecializedILi4ELi2ELi16ELb1ELb0EEEJNS5_IJNSA_ILi64EEESG_SH_EEENS5_IJNST_IS1J_SC_EENST_INS5_IJNSA_ILi16EEENSA_ILi2EEEEEENS5_IJSC_SF_EEEEEEEEfSJ_fSJ_NS1E_6fusion15FusionCallbacksIS1I_NS1S_17LinearCombinationIffffLNS_15FloatRoundStyleE2EEES1K_S1R_JEEENS4_5SM1004TMEM4LOAD26SM100_TMEM_LOAD_32dp32b16xENS4_13SM90_TMA_LOADENS12_INS13_ILi2ELi4ELi3EEES16_NST_INS5_IJS17_S1M_EEENS5_IJS1M_SC_EEEEEEENS4_39AutoVectorizingCopyWithAssumedAlignmentILi128EEENS4_14SM90_TMA_STOREES27_S29_S29_EEEvvEEEEvNT_6ParamsE,"ax",@progbits
	.align	128
.text._ZN7cutlass13device_kernelINS_4gemm6kernel13GemmUniversalIN4cute5tupleIJiiiiEEENS1_10collective13CollectiveMmaINS1_35MainloopSm100TmaUmmaWarpSpecializedILi8ELi2ELi4ENS5_IJNS4_1CILi4EEESB_NSA_ILi1EEEEEEEENS5_IJNSA_ILi128EEENSA_ILi256EEENSA_ILi32EEEEEEfNS5_IJlSC_lEEEfSJ_NS4_8TiledMMAINS4_8MMA_AtomIJNS4_23SM100_MMA_TF32_2x1SM_SSINS_10tfloat32_tESN_fLi128ELi256ELNS4_4UMMA5MajorE0ELSP_0ELNSO_7ScaleInE0ELSQ_0EEEEEENS4_6LayoutINS5_IJSC_SC_SC_EEENS5_IJNSA_ILi0EEESV_SV_EEEEENS5_IJNS4_10UnderscoreESY_SY_EEEEENS4_28SM100_TMA_2SM_LOAD_MULTICASTENS4_14ComposedLayoutINS4_7SwizzleILi3ELi4ELi3EEENS4_18smem_ptr_flag_bitsILi32EEENST_INS5_IJNSA_ILi8EEESH_EEENS5_IJSH_SC_EEEEEEEvNS4_8identityES11_S1B_vS1C_EENS_8epilogue10collective18CollectiveEpilogueINS1E_23Sm100TmaWarpSpecializedILi4ELi2ELi16ELb1ELb0EEEJNS5_IJNSA_ILi64EEESG_SH_EEENS5_IJNST_IS1J_SC_EENST_INS5_IJNSA_ILi16EEENSA_ILi2EEEEEENS5_IJSC_SF_EEEEEEEEfSJ_fSJ_NS1E_6fusion15FusionCallbacksIS1I_NS1S_17LinearCombinationIffffLNS_15FloatRoundStyleE2EEES1K_S1R_JEEENS4_5SM1004TMEM4LOAD26SM100_TMEM_LOAD_32dp32b16xENS4_13SM90_TMA_LOADENS12_INS13_ILi2ELi4ELi3EEES16_NST_INS5_IJS17_S1M_EEENS5_IJS1M_SC_EEEEEEENS4_39AutoVectorizingCopyWithAssumedAlignmentILi128EEENS4_14SM90_TMA_STOREES27_S29_S29_EEEvvEEEEvNT_6ParamsE:
        .type           _ZN7cutlass13device_kernelINS_4gemm6kernel13GemmUniversalIN4cute5tupleIJiiiiEEENS1_10collective13CollectiveMmaINS1_35MainloopSm100TmaUmmaWarpSpecializedILi8ELi2ELi4ENS5_IJNS4_1CILi4EEESB_NSA_ILi1EEEEEEEENS5_IJNSA_ILi128EEENSA_ILi256EEENSA_ILi32EEEEEEfNS5_IJlSC_lEEEfSJ_NS4_8TiledMMAINS4_8MMA_AtomIJNS4_23SM100_MMA_TF32_2x1SM_SSINS_10tfloat32_tESN_fLi128ELi256ELNS4_4UMMA5MajorE0ELSP_0ELNSO_7ScaleInE0ELSQ_0EEEEEENS4_6LayoutINS5_IJSC_SC_SC_EEENS5_IJNSA_ILi0EEESV_SV_EEEEENS5_IJNS4_10UnderscoreESY_SY_EEEEENS4_28SM100_TMA_2SM_LOAD_MULTICASTENS4_14ComposedLayoutINS4_7SwizzleILi3ELi4ELi3EEENS4_18smem_ptr_flag_bitsILi32EEENST_INS5_IJNSA_ILi8EEESH_EEENS5_IJSH_SC_EEEEEEEvNS4_8identityES11_S1B_vS1C_EENS_8epilogue10collective18CollectiveEpilogueINS1E_23Sm100TmaWarpSpecializedILi4ELi2ELi16ELb1ELb0EEEJNS5_IJNSA_ILi64EEESG_SH_EEENS5_IJNST_IS1J_SC_EENST_INS5_IJNSA_ILi16EEENSA_ILi2EEEEEENS5_IJSC_SF_EEEEEEEEfSJ_fSJ_NS1E_6fusion15FusionCallbacksIS1I_NS1S_17LinearCombinationIffffLNS_15FloatRoundStyleE2EEES1K_S1R_JEEENS4_5SM1004TMEM4LOAD26SM100_TMEM_LOAD_32dp32b16xENS4_13SM90_TMA_LOADENS12_INS13_ILi2ELi4ELi3EEES16_NST_INS5_IJS17_S1M_EEENS5_IJS1M_SC_EEEEEEENS4_39AutoVectorizingCopyWithAssumedAlignmentILi128EEENS4_14SM90_TMA_STOREES27_S29_S29_EEEvvEEEEvNT_6ParamsE,@function
        .size           _ZN7cutlass13device_kernelINS_4gemm6kernel13GemmUniversalIN4cute5tupleIJiiiiEEENS1_10collective13CollectiveMmaINS1_35MainloopSm100TmaUmmaWarpSpecializedILi8ELi2ELi4ENS5_IJNS4_1CILi4EEESB_NSA_ILi1EEEEEEEENS5_IJNSA_ILi128EEENSA_ILi256EEENSA_ILi32EEEEEEfNS5_IJlSC_lEEEfSJ_NS4_8TiledMMAINS4_8MMA_AtomIJNS4_23SM100_MMA_TF32_2x1SM_SSINS_10tfloat32_tESN_fLi128ELi256ELNS4_4UMMA5MajorE0ELSP_0ELNSO_7ScaleInE0ELSQ_0EEEEEENS4_6LayoutINS5_IJSC_SC_SC_EEENS5_IJNSA_ILi0EEESV_SV_EEEEENS5_IJNS4_10UnderscoreESY_SY_EEEEENS4_28SM100_TMA_2SM_LOAD_MULTICASTENS4_14ComposedLayoutINS4_7SwizzleILi3ELi4ELi3EEENS4_18smem_ptr_flag_bitsILi32EEENST_INS5_IJNSA_ILi8EEESH_EEENS5_IJSH_SC_EEEEEEEvNS4_8identityES11_S1B_vS1C_EENS_8epilogue10collective18CollectiveEpilogueINS1E_23Sm100TmaWarpSpecializedILi4ELi2ELi16ELb1ELb0EEEJNS5_IJNSA_ILi64EEESG_SH_EEENS5_IJNST_IS1J_SC_EENST_INS5_IJNSA_ILi16EEENSA_ILi2EEEEEENS5_IJSC_SF_EEEEEEEEfSJ_fSJ_NS1E_6fusion15FusionCallbacksIS1I_NS1S_17LinearCombinationIffffLNS_15FloatRoundStyleE2EEES1K_S1R_JEEENS4_5SM1004TMEM4LOAD26SM100_TMEM_LOAD_32dp32b16xENS4_13SM90_TMA_LOADENS12_INS13_ILi2ELi4ELi3EEES16_NST_INS5_IJS17_S1M_EEENS5_IJS1M_SC_EEEEEEENS4_39AutoVectorizingCopyWithAssumedAlignmentILi128EEENS4_14SM90_TMA_STOREES27_S29_S29_EEEvvEEEEvNT_6ParamsE,(.L_x_253 - _ZN7cutlass13device_kernelINS_4gemm6kernel13GemmUniversalIN4cute5tupleIJiiiiEEENS1_10collective13CollectiveMmaINS1_35MainloopSm100TmaUmmaWarpSpecializedILi8ELi2ELi4ENS5_IJNS4_1CILi4EEESB_NSA_ILi1EEEEEEEENS5_IJNSA_ILi128EEENSA_ILi256EEENSA_ILi32EEEEEEfNS5_IJlSC_lEEEfSJ_NS4_8TiledMMAINS4_8MMA_AtomIJNS4_23SM100_MMA_TF32_2x1SM_SSINS_10tfloat32_tESN_fLi128ELi256ELNS4_4UMMA5MajorE0ELSP_0ELNSO_7ScaleInE0ELSQ_0EEEEEENS4_6LayoutINS5_IJSC_SC_SC_EEENS5_IJNSA_ILi0EEESV_SV_EEEEENS5_IJNS4_10UnderscoreESY_SY_EEEEENS4_28SM100_TMA_2SM_LOAD_MULTICASTENS4_14ComposedLayoutINS4_7SwizzleILi3ELi4ELi3EEENS4_18smem_ptr_flag_bitsILi32EEENST_INS5_IJNSA_ILi8EEESH_EEENS5_IJSH_SC_EEEEEEEvNS4_8identityES11_S1B_vS1C_EENS_8epilogue10collective18CollectiveEpilogueINS1E_23Sm100TmaWarpSpecializedILi4ELi2ELi16ELb1ELb0EEEJNS5_IJNSA_ILi64EEESG_SH_EEENS5_IJNST_IS1J_SC_EENST_INS5_IJNSA_ILi16EEENSA_ILi2EEEEEENS5_IJSC_SF_EEEEEEEEfSJ_fSJ_NS1E_6fusion15FusionCallbacksIS1I_NS1S_17LinearCombinationIffffLNS_15FloatRoundStyleE2EEES1K_S1R_JEEENS4_5SM1004TMEM4LOAD26SM100_TMEM_LOAD_32dp32b16xENS4_13SM90_TMA_LOADENS12_INS13_ILi2ELi4ELi3EEES16_NST_INS5_IJS17_S1M_EEENS5_IJS1M_SC_EEEEEEENS4_39AutoVectorizingCopyWithAssumedAlignmentILi128EEENS4_14SM90_TMA_STOREES27_S29_S29_EEEvvEEEEvNT_6ParamsE)
        .other          _ZN7cutlass13device_kernelINS_4gemm6kernel13GemmUniversalIN4cute5tupleIJiiiiEEENS1_10collective13CollectiveMmaINS1_35MainloopSm100TmaUmmaWarpSpecializedILi8ELi2ELi4ENS5_IJNS4_1CILi4EEESB_NSA_ILi1EEEEEEEENS5_IJNSA_ILi128EEENSA_ILi256EEENSA_ILi32EEEEEEfNS5_IJlSC_lEEEfSJ_NS4_8TiledMMAINS4_8MMA_AtomIJNS4_23SM100_MMA_TF32_2x1SM_SSINS_10tfloat32_tESN_fLi128ELi256ELNS4_4UMMA5MajorE0ELSP_0ELNSO_7ScaleInE0ELSQ_0EEEEEENS4_6LayoutINS5_IJSC_SC_SC_EEENS5_IJNSA_ILi0EEESV_SV_EEEEENS5_IJNS4_10UnderscoreESY_SY_EEEEENS4_28SM100_TMA_2SM_LOAD_MULTICASTENS4_14ComposedLayoutINS4_7SwizzleILi3ELi4ELi3EEENS4_18smem_ptr_flag_bitsILi32EEENST_INS5_IJNSA_ILi8EEESH_EEENS5_IJSH_SC_EEEEEEEvNS4_8identityES11_S1B_vS1C_EENS_8epilogue10collective18CollectiveEpilogueINS1E_23Sm100TmaWarpSpecializedILi4ELi2ELi16ELb1ELb0EEEJNS5_IJNSA_ILi64EEESG_SH_EEENS5_IJNST_IS1J_SC_EENST_INS5_IJNSA_ILi16EEENSA_ILi2EEEEEENS5_IJSC_SF_EEEEEEEEfSJ_fSJ_NS1E_6fusion15FusionCallbacksIS1I_NS1S_17LinearCombinationIffffLNS_15FloatRoundStyleE2EEES1K_S1R_JEEENS4_5SM1004TMEM4LOAD26SM100_TMEM_LOAD_32dp32b16xENS4_13SM90_TMA_LOADENS12_INS13_ILi2ELi4ELi3EEES16_NST_INS5_IJS17_S1M_EEENS5_IJS1M_SC_EEEEEEENS4_39AutoVectorizingCopyWithAssumedAlignmentILi128EEENS4_14SM90_TMA_STOREES27_S29_S29_EEEvvEEEEvNT_6ParamsE,@"STO_CUDA_ENTRY STV_DEFAULT"
_ZN7cutlass13device_kernelINS_4gemm6kernel13GemmUniversalIN4cute5tupleIJiiiiEEENS1_10collective13CollectiveMmaINS1_35MainloopSm100TmaUmmaWarpSpecializedILi8ELi2ELi4ENS5_IJNS4_1CILi4EEESB_NSA_ILi1EEEEEEEENS5_IJNSA_ILi128EEENSA_ILi256EEENSA_ILi32EEEEEEfNS5_IJlSC_lEEEfSJ_NS4_8TiledMMAINS4_8MMA_AtomIJNS4_23SM100_MMA_TF32_2x1SM_SSINS_10tfloat32_tESN_fLi128ELi256ELNS4_4UMMA5MajorE0ELSP_0ELNSO_7ScaleInE0ELSQ_0EEEEEENS4_6LayoutINS5_IJSC_SC_SC_EEENS5_IJNSA_ILi0EEESV_SV_EEEEENS5_IJNS4_10UnderscoreESY_SY_EEEEENS4_28SM100_TMA_2SM_LOAD_MULTICASTENS4_14ComposedLayoutINS4_7SwizzleILi3ELi4ELi3EEENS4_18smem_ptr_flag_bitsILi32EEENST_INS5_IJNSA_ILi8EEESH_EEENS5_IJSH_SC_EEEEEEEvNS4_8identityES11_S1B_vS1C_EENS_8epilogue10collective18CollectiveEpilogueINS1E_23Sm100TmaWarpSpecializedILi4ELi2ELi16ELb1ELb0EEEJNS5_IJNSA_ILi64EEESG_SH_EEENS5_IJNST_IS1J_SC_EENST_INS5_IJNSA_ILi16EEENSA_ILi2EEEEEENS5_IJSC_SF_EEEEEEEEfSJ_fSJ_NS1E_6fusion15FusionCallbacksIS1I_NS1S_17LinearCombinationIffffLNS_15FloatRoundStyleE2EEES1K_S1R_JEEENS4_5SM1004TMEM4LOAD26SM100_TMEM_LOAD_32dp32b16xENS4_13SM90_TMA_LOADENS12_INS13_ILi2ELi4ELi3EEES16_NST_INS5_IJS17_S1M_EEENS5_IJS1M_SC_EEEEEEENS4_39AutoVectorizingCopyWithAssumedAlignmentILi128EEENS4_14SM90_TMA_STOREES27_S29_S29_EEEvvEEEEvNT_6ParamsE:
[----:B------:R-:W1:Y:S01]  /*0000*/  LDC R1, c[0x0][0x37c] ;  /* 0x0000df00ff017b82 */ /* 0x000e620000000800 */
[----:B------:R-:W2:Y:S01]  /*0010*/  S2R R68, SR_TID.X ;  /* 0x0000000000447919 */ /* 0x000ea20000002100 */
[----:B------:R-:W3:Y:S06]  /*0020*/  LDCU.64 UR8, c[0x0][0x890] ;  /* 0x00011200ff0877ac */ /* 0x000eec0008000a00 */
[----:B------:R-:W4:Y:S01]  /*0030*/  S2UR UR4, SR_CgaCtaId ;  /* 0x00000000000479c3 */ /* 0x000f220000008800 */
[----:B------:R-:W-:Y:S02]  /*0040*/  PRMT R26, RZ, 0x7610, R26 ;  /* 0x00007610ff1a7816 */ /* 0x000fe4000000001a */
[----:B------:R-:W-:-:S02]  /*0050*/  ELECT P0, URZ, PT ;  /* 0x0000000000ff782f */ /* 0x000fc40003800000 */
[----:B---3--:R-:W-:-:S04]  /*0060*/  ISETP.NE.U32.AND P1, PT, RZ, UR8, PT ;  /* 0x00000008ff007c0c */ /* 0x008fc8000bf25070 */
[----:B------:R-:W-:Y:S01]  /*0070*/  ISETP.NE.AND.EX P2, PT, RZ, UR9, PT, P1 ;  /* 0x00000009ff007c0c */ /* 0x000fe2000bf45310 */
[----:B----4-:R-:W-:Y:S02]  /*0080*/  ULOP3.LUT UR47, UR4, 0x1, URZ, 0xc0, !UPT ;  /* 0x00000001042f7892 */ /* 0x010fe4000f8ec0ff */
[----:B------:R-:W-:Y:S01]  /*0090*/  ULOP3.LUT UR46, UR4, 0x1, URZ, 0x3c, !UPT ;  /* 0x00000001042e7892 */ /* 0x000fe2000f8e3cff */
[----:B--2---:R-:W-:-:S05]  /*00a0*/  SHF.R.U32.HI R56, RZ, 0x5, R68 ;  /* 0x00000005ff387819 */ /* 0x004fca0000011644 */
[----:B------:R-:W2:Y:S02]  /*00b0*/  SHFL.IDX PT, R0, R56, RZ, 0x1f ;  /* 0x00001fff38007589 */ /* 0x000ea400000e0000 */
[----:B--2---:R-:W-:Y:S02]  /*00c0*/  R2UR UR22, R0 ;  /* 0x00000000001672ca */ /* 0x004fe400000e0000 */
[----:B-1----:R-:W-:-:S13]  /*00d0*/  @P2 BRA `(.L_x_0) ;  /* 0x0000000000302947 */ /* 0x002fda0003800000 */
[----:B------:R-:W1:Y:S02]  /*00e0*/  LDCU.64 UR4, c[0x0][0x888] ;  /* 0x00011100ff0477ac */ /* 0x000e640008000a00 */
[----:B-1----:R-:W-:-:S04]  /*00f0*/  UISETP.NE.U32.AND UP0, UPT, UR4, URZ, UPT ;  /* 0x000000ff0400728c */ /* 0x002fc8000bf05070 */
[----:B------:R-:W-:-:S09]  /*0100*/  UISETP.NE.AND.EX UP0, UPT, UR5, URZ, UPT, UP0 ;  /* 0x000000ff0500728c */ /* 0x000fd2000bf05300 */
[----:B------:R-:W-:Y:S05]  /*0110*/  BRA.U !UP0, `(.L_x_1) ;  /* 0x0000000108147547 */ /* 0x000fea000b800000 */
[----:B------:R-:W1:Y:S01]  /*0120*/  LDC.64 R2, c[0x0][0x888] ;  /* 0x00022200ff027b82 */ /* 0x000e620000000a00 */
[----:B------:R-:W1:Y:S02]  /*0130*/  LDCU.64 UR4, c[0x0][0x358] ;  /* 0x00006b00ff0477ac */ /* 0x000e640008000a00 */
[----:B-1----:R1:W5:Y:S01]  /*0140*/  LDG.E R27, desc[UR4][R2.64] ;  /* 0x00000004021b7981 */ /* 0x002362000c1e1900 */
[----:B------:R-:W-:Y:S01]  /*0150*/  HFMA2 R26, -RZ, RZ, 0, 5.9604644775390625e-08 ;  /* 0x00000001ff1a7431 */ /* 0x000fe200000001ff */
[----:B------:R-:W-:Y:S05]  /*0160*/  BRA `(.L_x_0) ;  /* 0x00000000000c7947 */ /* 0x000fea0003800000 */
.L_x_1:
[----:B------:R-:W1:Y:S01]  /*0170*/  LDCU UR4, c[0x0][0x880] ;  /* 0x00011000ff0477ac */ /* 0x000e620008000800 */
[----:B------:R-:W-:Y:S01]  /*0180*/  HFMA2 R26, -RZ, RZ, 0, 5.9604644775390625e-08 ;  /* 0x00000001ff1a7431 */ /* 0x000fe200000001ff */
[----:B-1----:R-:W-:-:S07]  /*0190*/  MOV R27, UR4 ;  /* 0x00000004001b7c02 */ /* 0x002fce0008000f00 */
.L_x_0:
[----:B------:R-:W2:Y:S02]  /*01a0*/  LDCU.64 UR4, c[0x0][0x8b0] ;  /* 0x00011600ff0477ac */ /* 0x000ea40008000a00 */
[----:B--2---:R-:W-:-:S04]  /*01b0*/  UISETP.NE.U32.AND UP0, UPT, UR4, URZ, UPT ;  /* 0x000000ff0400728c */ /* 0x004fc8000bf05070 */
[----:B------:R-:W-:-:S09]  /*01c0*/  UISETP.NE.AND.EX UP0, UPT, UR5, URZ, UPT, UP0 ;  /* 0x000000ff0500728c */ /* 0x000fd2000bf05300 */
[----:B------:R-:W-:Y:S05]  /*01d0*/  BRA.U UP0, `(.L_x_2) ;  /* 0x0000000100287547 */ /* 0x000fea000b800000 */
[----:B------:R-:W2:Y:S02]  /*01e0*/  LDCU.64 UR4, c[0x0][0x8a8] ;  /* 0x00011500ff0477ac */ /* 0x000ea40008000a00 */
[----:B--2---:R-:W-:-:S04]  /*01f0*/  UISETP.NE.U32.AND UP0, UPT, UR4, URZ, UPT ;  /* 0x000000ff0400728c */ /* 0x004fc8000bf05070 */
[----:B------:R-:W-:-:S09]  /*0200*/  UISETP.NE.AND.EX UP0, UPT, UR5, URZ, UPT, UP0 ;  /* 0x000000ff0500728c */ /* 0x000fd2000bf05300 */
[----:B------:R-:W-:Y:S05]  /*0210*/  BRA.U !UP0, `(.L_x_3) ;  /* 0x0000000108107547 */ /* 0x000fea000b800000 */
[----:B------:R-:W2:Y:S01]  /*0220*/  LDC.64 R24, c[0x0][0x8a8] ;  /* 0x00022a00ff187b82 */ /* 0x000ea20000000a00 */
[----:B------:R-:W2:Y:S02]  /*0230*/  LDCU.64 UR4, c[0x0][0x358] ;  /* 0x00006b00ff0477ac */ /* 0x000ea40008000a00 */
[----:B--2---:R2:W5:Y:S01]  /*0240*/  LDG.E R24, desc[UR4][R24.64] ;  /* 0x0000000418187981 */ /* 0x004562000c1e1900 */
[----:B------:R-:W-:Y:S05]  /*0250*/  BRA `(.L_x_2) ;  /* 0x0000000000087947 */ /* 0x000fea0003800000 */
.L_x_3:
[----:B------:R-:W2:Y:S02]  /*0260*/  LDCU UR4, c[0x0][0x8a0] ;  /* 0x00011400ff0477ac */ /* 0x000ea40008000800 */
[----:B--2---:R-:W-:Y:S02]  /*0270*/  MOV R24, UR4 ;  /* 0x0000000400187c02 */ /* 0x004fe40008000f00 */
.L_x_2:
[----:B------:R-:W-:Y:S01]  /*0280*/  IMAD.U32 R0, RZ, RZ, UR22 ;  /* 0x00000016ff007e24 */ /* 0x000fe2000f8e00ff */
[----:B------:R-:W-:Y:S04]  /*0290*/  BSSY.RECONVERGENT B0, `(.L_x_4) ;  /* 0x000000c000007945 */ /* 0x000fe80003800200 */
[C---:B------:R-:W-:Y:S02]  /*02a0*/  ISETP.NE.OR P3, PT, R0.reuse, 0x1, !P0 ;  /* 0x000000010000780c */ /* 0x040fe40004765670 */
[----:B------:R-:W-:-:S11]  /*02b0*/  ISETP.NE.OR P2, PT, R0, 0x3, !P0 ;  /* 0x000000030000780c */ /* 0x000fd60004745670 */
[----:B------:R-:W-:Y:S05]  /*02c0*/  @P3 BRA `(.L_x_5) ;  /* 0x0000000000203947 */ /* 0x000fea0003800000 */
[----:B------:R-:W3:Y:S02]  /*02d0*/  LDCU.64 UR4, c[0x0][0x348] ;  /* 0x00006900ff0477ac */ /* 0x000ee40008000a00 */
[----:B---3--:R-:W-:Y:S02]  /*02e0*/  UIADD3 UR6, UP1, UPT, UR4, 0x80, URZ ;  /* 0x0000008004067890 */ /* 0x008fe4000ff3e0ff */
[----:B------:R-:W-:Y:S02]  /*02f0*/  UIADD3 UR4, UP0, UPT, UR4, 0x180, URZ ;  /* 0x0000018004047890 */ /* 0x000fe4000ff1e0ff */
[----:B------:R-:W-:Y:S02]  /*0300*/  UIADD3.X UR7, UPT, UPT, URZ, UR5, URZ, UP1, !UPT ;  /* 0x00000005ff077290 */ /* 0x000fe40008ffe4ff */
[----:B------:R-:W-:-:S07]  /*0310*/  UIADD3.X UR5, UPT, UPT, URZ, UR5, URZ, UP0, !UPT ;  /* 0x00000005ff057290 */ /* 0x000fce00087fe4ff */
[----:B------:R3:W-:Y:S02]  /*0320*/  UTMACCTL.PF [UR6] ;  /* 0x00000000060079b9 */ /* 0x0007e40008040000 */
[----:B------:R3:W-:Y:S02]  /*0330*/  UTMACCTL.PF [UR4] ;  /* 0x00000000040079b9 */ /* 0x0007e40008040000 */
[----:B---3--:R-:W-:Y:S01]  /*0340*/  NOP ;  /* 0x0000000000007918 */ /* 0x008fe20000000000 */
.L_x_5:
[----:B------:R-:W-:Y:S05]  /*0350*/  BSYNC.RECONVERGENT B0 ;  /* 0x0000000000007941 */ /* 0x000fea0003800200 */
.L_x_4:
[----:B------:R-:W-:Y:S04]  /*0360*/  BSSY.RECONVERGENT B0, `(.L_x_6) ;  /* 0x000000a000007945 */ /* 0x000fe80003800200 */
        /* <DEDUP_REMOVED lines=9> */
.L_x_7:
[----:B------:R-:W-:Y:S05]  /*0400*/  BSYNC.RECONVERGENT B0 ;  /* 0x0000000000007941 */ /* 0x000fea0003800200 */
.L_x_6:
[----:B------:R-:W3:Y:S01]  /*0410*/  LDCU.64 UR4, c[0x0][0x888] ;  /* 0x00011100ff0477ac */ /* 0x000ee20008000a00 */
[----:B------:R-:W-:Y:S01]  /*0420*/  ISETP.NE.AND.EX P1, PT, RZ, UR9, PT, P1 ;  /* 0x00000009ff007c0c */ /* 0x000fe2000bf25310 */
[----:B------:R-:W-:Y:S01]  /*0430*/  UPLOP3.LUT UP3, UPT, UPT, UPT, UPT, 0x80, 0x8 ;  /* 0x000000000008789c */ /* 0x000fe20003f6f070 */
[----:B---3--:R-:W-:-:S04]  /*0440*/  ISETP.NE.U32.AND P2, PT, RZ, UR4, PT ;  /* 0x00000004ff007c0c */ /* 0x008fc8000bf45070 */
[----:B------:R-:W-:-:S13]  /*0450*/  ISETP.NE.AND.EX P2, PT, RZ, UR5, PT, P2 ;  /* 0x00000005ff007c0c */ /* 0x000fda000bf45320 */
[----:B------:R-:W-:Y:S05]  /*0460*/  @P2 BRA P1, `(.L_x_8) ;  /* 0x0000000000282947 */ /* 0x000fea0000800000 */
[----:B------:R-:W-:Y:S01]  /*0470*/  UISETP.NE.U32.AND UP0, UPT, UR8, URZ, UPT ;  /* 0x000000ff0800728c */ /* 0x000fe2000bf05070 */
[----:B-----5:R-:W-:Y:S01]  /*0480*/  FSETP.NEU.AND P1, PT, R27, RZ, PT ;  /* 0x000000ff1b00720b */ /* 0x020fe20003f2d000 */
[----:B------:R-:W-:Y:S02]  /*0490*/  UISETP.NE.U32.AND UP2, UPT, UR4, URZ, UPT ;  /* 0x000000ff0400728c */ /* 0x000fe4000bf45070 */
[----:B------:R-:W-:Y:S02]  /*04a0*/  UISETP.NE.AND.EX UP1, UPT, UR9, URZ, UPT, UP0 ;  /* 0x000000ff0900728c */ /* 0x000fe4000bf25300 */
[----:B------:R-:W-:-:S04]  /*04b0*/  UISETP.NE.AND.EX UP0, UPT, UR5, URZ, UPT, UP2 ;  /* 0x000000ff0500728c */ /* 0x000fc8000bf05320 */
[----:B------:R-:W-:-:S04]  /*04c0*/  USEL UR4, URZ, 0xffffffff, UP0 ;  /* 0xffffffffff047887 */ /* 0x000fc80008000000 */
[----:B------:R-:W-:Y:S01]  /*04d0*/  VOTEU.ANY UP0, P1 ;  /* 0x0000000000ff7886 */ /* 0x000fe20000800100 */
[----:B------:R-:W-:-:S04]  /*04e0*/  @!UP1 USEL UR4, URZ, 0xffffffff, UP0 ;  /* 0xffffffffff049887 */ /* 0x000fc80008000000 */
[----:B------:R-:W-:-:S04]  /*04f0*/  ULOP3.LUT UR4, UR4, 0x1, URZ, 0xc0, !UPT ;  /* 0x0000000104047892 */ /* 0x000fc8000f8ec0ff */
[----:B------:R-:W-:-:S11]  /*0500*/  UISETP.NE.U32.AND UP3, UPT, UR4, 0x1, UPT ;  /* 0x000000010400788c */ /* 0x000fd6000bf65070 */
.L_x_8:
[----:B------:R-:W3:Y:S01]  /*0510*/  SHFL.IDX PT, R0, R56, RZ, 0x1f ;  /* 0x00001fff38007589 */ /* 0x000ee200000e0000 */
[----:B------:R-:W-:-:S04]  /*0520*/  UISETP.NE.AND UP0, UPT, UR22, 0x2, UPT ;  /* 0x000000021600788c */ /* 0x000fc8000bf05270 */
[----:B------:R-:W-:Y:S02]  /*0530*/  UISETP.EQ.AND UP1, UPT, UR47, URZ, !UP0 ;  /* 0x000000ff2f00728c */ /* 0x000fe4000c722270 */
[----:B------:R-:W-:-:S04]  /*0540*/  USEL UR54, URZ, 0x1, UP0 ;  /* 0x00000001ff367887 */ /* 0x000fc80008000000 */
[----:B------:R-:W-:Y:S02]  /*0550*/  PLOP3.LUT P3, PT, P0, PT, UP1, 0x80, 0x8 ;  /* 0x000000000008781c */ /* 0x000fe4000076f018 */
[----:B---3--:R-:W-:-:S13]  /*0560*/  ISETP.NE.AND P1, PT, R0, RZ, PT ;  /* 0x000000ff0000720c */ /* 0x008fda0003f25270 */
[----:B------:R-:W-:Y:S05]  /*0570*/  @P1 BRA `(.L_x_9) ;  /* 0x0000000000781947 */ /* 0x000fea0003800000 */
[----:B------:R-:W3:Y:S01]  /*0580*/  S2UR UR5, SR_CgaCtaId ;  /* 0x00000000000579c3 */ /* 0x000ee20000008800 */
[----:B------:R-:W-:Y:S01]  /*0590*/  UMOV UR4, 0x400 ;  /* 0x0000040000047882 */ /* 0x000fe20000000000 */
[----:B------:R-:W-:Y:S01]  /*05a0*/  UMOV UR8, 0x1 ;  /* 0x0000000100087882 */ /* 0x000fe20000000000 */
[----:B------:R-:W-:Y:S01]  /*05b0*/  UMOV UR6, 0x5 ;  /* 0x0000000500067882 */ /* 0x000fe20000000000 */
[----:B------:R-:W-:-:S04]  /*05c0*/  UIADD3 UR8, UPT, UPT, -UR8, 0x100000, URZ ;  /* 0x0010000008087890 */ /* 0x000fc8000fffe1ff */
[----:B------:R-:W-:Y:S02]  /*05d0*/  USHF.L.U32 UR9, UR8, 0xb, URZ ;  /* 0x0000000b08097899 */ /* 0x000fe400080006ff */
[----:B------:R-:W-:Y:S02]  /*05e0*/  USHF.L.U32 UR8, UR8, 0x1, URZ ;  /* 0x0000000108087899 */ /* 0x000fe400080006ff */
[----:B------:R-:W-:-:S04]  /*05f0*/  UIADD3 UR6, UPT, UPT, -UR6, 0x100000, URZ ;  /* 0x0010000006067890 */ /* 0x000fc8000fffe1ff */
[----:B------:R-:W-:Y:S02]  /*0600*/  USHF.L.U32 UR7, UR6, 0xb, URZ ;  /* 0x0000000b06077899 */ /* 0x000fe400080006ff */
[----:B------:R-:W-:Y:S01]  /*0610*/  USHF.L.U32 UR6, UR6, 0x1, URZ ;  /* 0x0000000106067899 */ /* 0x000fe200080006ff */
[----:B------:R-:W-:Y:S01]  /*0620*/  ELECT P1, URZ, PT ;  /* 0x0000000000ff782f */ /* 0x000fe20003820000 */
[----:B---3--:R-:W-:Y:S01]  /*0630*/  ULEA UR4, UR5, UR4, 0x18 ;  /* 0x0000000405047291 */ /* 0x008fe2000f8ec0ff */
[----:B------:R-:W3:Y:S11]  /*0640*/  FENCE.VIEW.ASYNC.S ;  /* 0x00000000000073c6 */ /* 0x000ef60000000000 */
[----:B---3--:R3:W4:Y:S01]  /*0650*/  SYNCS.EXCH.64 URZ, [UR4], UR8 ;  /* 0x0000000804ff75b2 */ /* 0x0087220008000100 */
[----:B------:R3:W1:Y:S01]  /*0660*/  SYNCS.EXCH.64 URZ, [UR4+0x40], UR6 ;  /* 0x0000400604ff75b2 */ /* 0x0006620008000100 */
        /* <DEDUP_REMOVED lines=13> */
[----:B------:R3:W1:Y:S02]  /*0740*/  SYNCS.EXCH.64 URZ, [UR4+0x78], UR6 ;  /* 0x0000780604ff75b2 */ /* 0x0006640008000100 */
[----:B---3--:R-:W-:Y:S01]  /*0750*/  NOP ;  /* 0x0000000000007918 */ /* 0x008fe20000000000 */
.L_x_9:
[----:B------:R-:W3:Y:S01]  /*0760*/  SHFL.IDX PT, R0, R56, RZ, 0x1f ;  /* 0x00001fff38007589 */ /* 0x000ee200000e0000 */
[----:B------:R-:W-:Y:S01]  /*0770*/  NOP ;  /* 0x0000000000007918 */ /* 0x000fe20000000000 */
[----:B---3--:R-:W-:-:S13]  /*0780*/  ISETP.NE.AND P1, PT, R0, 0x1, PT ;  /* 0x000000010000780c */ /* 0x008fda0003f25270 */
        /* <DEDUP_REMOVED lines=14> */
[----:B---3--:R3:W1:Y:S01]  /*0870*/  SYNCS.EXCH.64 URZ, [UR4+0x80], UR8 ;  /* 0x0000800804ff75b2 */ /* 0x0086620008000100 */
[----:B------:R3:W1:Y:S01]  /*0880*/  SYNCS.EXCH.64 URZ, [UR4+0xa0], UR6 ;  /* 0x0000a00604ff75b2 */ /* 0x0006620008000100 */
[----:B------:R3:W1:Y:S01]  /*0890*/  SYNCS.EXCH.64 URZ, [UR4+0x88], UR8 ;  /* 0x0000880804ff75b2 */ /* 0x0006620008000100 */
[----:B------:R3:W1:Y:S01]  /*08a0*/  SYNCS.EXCH.64 URZ, [UR4+0xa8], UR6 ;  /* 0x0000a80604ff75b2 */ /* 0x0006620008000100 */
[----:B------:R3:W1:Y:S01]  /*08b0*/  SYNCS.EXCH.64 URZ, [UR4+0x90], UR8 ;  /* 0x0000900804ff75b2 */ /* 0x0006620008000100 */
[----:B------:R3:W1:Y:S01]  /*08c0*/  SYNCS.EXCH.64 URZ, [UR4+0xb0], UR6 ;  /* 0x0000b00604ff75b2 */ /* 0x0006620008000100 */
[----:B------:R3:W1:Y:S01]  /*08d0*/  SYNCS.EXCH.64 URZ, [UR4+0x98], UR8 ;  /* 0x0000980804ff75b2 */ /* 0x0006620008000100 */
[----:B------:R3:W1:Y:S01]  /*08e0*/  SYNCS.EXCH.64 URZ, [UR4+0xb8], UR6 ;  /* 0x0000b80604ff75b2 */ /* 0x0006620008000100 */
[----:B------:R-:W-:Y:S01]  /*08f0*/  NOP ;  /* 0x0000000000007918 */ /* 0x000fe20000000000 */
.L_x_10:
[----:B------:R-:W2:Y:S01]  /*0900*/  SHFL.IDX PT, R0, R56, RZ, 0x1f ;  /* 0x00001fff38007589 */ /* 0x000ea200000e0000 */
[----:B------:R-:W-:Y:S01]  /*0910*/  NOP ;  /* 0x0000000000007918 */ /* 0x000fe20000000000 */
[----:B--2---:R-:W-:-:S13]  /*0920*/  ISETP.NE.AND P1, PT, R0, 0x3, PT ;  /* 0x000000030000780c */ /* 0x004fda0003f25270 */
[----:B------:R-:W-:Y:S05]  /*0930*/  @P1 BRA `(.L_x_11) ;  /* 0x0000000000301947 */ /* 0x000fea0003800000 */
[----:B---3--:R-:W2:Y:S01]  /*0940*/  S2UR UR6, SR_CgaCtaId ;  /* 0x00000000000679c3 */ /* 0x008ea20000008800 */
[----:B------:R-:W-:Y:S01]  /*0950*/  UMOV UR4, 0x400 ;  /* 0x0000040000047882 */ /* 0x000fe20000000000 */
[----:B------:R-:W-:Y:S01]  /*0960*/  UMOV UR5, 0x20 ;  /* 0x0000002000057882 */ /* 0x000fe20000000000 */
[----:B------:R-:W-:Y:S01]  /*0970*/  ELECT P1, URZ, PT ;  /* 0x0000000000ff782f */ /* 0x000fe20003820000 */
[----:B--2---:R-:W-:Y:S02]  /*0980*/  ULEA UR6, UR6, UR4, 0x18 ;  /* 0x0000000406067291 */ /* 0x004fe4000f8ec0ff */
[----:B------:R-:W-:-:S04]  /*0990*/  UIADD3 UR4, UPT, UPT, -UR5, 0x100000, URZ ;  /* 0x0010000005047890 */ /* 0x000fc8000fffe1ff */
[----:B------:R-:W-:Y:S02]  /*09a0*/  USHF.L.U32 UR5, UR4, 0xb, URZ ;  /* 0x0000000b04057899 */ /* 0x000fe400080006ff */
[----:B------:R-:W-:Y:S01]  /*09b0*/  USHF.L.U32 UR4, UR4, 0x1, URZ ;  /* 0x0000000104047899 */ /* 0x000fe200080006ff */
[----:B------:R-:W2:Y:S11]  /*09c0*/  FENCE.VIEW.ASYNC.S ;  /* 0x00000000000073c6 */ /* 0x000eb60000000000 */
[----:B--2---:R2:W3:Y:S01]  /*09d0*/  SYNCS.EXCH.64 URZ, [UR6+0xc0], UR4 ;  /* 0x0000c00406ff75b2 */ /* 0x0044e20008000100 */
[----:B------:R2:W1:Y:S01]  /*09e0*/  SYNCS.EXCH.64 URZ, [UR6+0xc8], UR4 ;  /* 0x0000c80406ff75b2 */ /* 0x0004620008000100 */
[----:B------:R-:W-:Y:S01]  /*09f0*/  NOP ;  /* 0x0000000000007918 */ /* 0x000fe20000000000 */
.L_x_11:
[----:B------:R-:W4:Y:S01]  /*0a00*/  SHFL.IDX PT, R0, R56, RZ, 0x1f ;  /* 0x00001fff38007589 */ /* 0x000f2200000e0000 */
[----:B------:R-:W-:Y:S01]  /*0a10*/  NOP ;  /* 0x0000000000007918 */ /* 0x000fe20000000000 */
[----:B----4-:R-:W-:-:S13]  /*0a20*/  ISETP.NE.AND P1, PT, R0, 0x4, PT ;  /* 0x000000040000780c */ /* 0x010fda0003f25270 */
[----:B------:R-:W-:Y:S05]  /*0a30*/  @P1 BRA `(.L_x_12) ;  /* 0x00000000004c1947 */ /* 0x000fea0003800000 */
[----:B--2---:R-:W2:Y:S01]  /*0a40*/  S2UR UR5, SR_CgaCtaId ;  /* 0x00000000000579c3 */ /* 0x004ea20000008800 */
[----:B---3--:R-:W-:Y:S01]  /*0a50*/  UMOV UR4, 0xe20 ;  /* 0x00000e2000047882 */ /* 0x008fe20000000000 */
[----:B------:R-:W-:Y:S01]  /*0a60*/  UMOV UR6, 0x400 ;  /* 0x0000040000067882 */ /* 0x000fe20000000000 */
[----:B------:R-:W-:Y:S01]  /*0a70*/  USEL UR4, UR4, 0xc20, UP3 ;  /* 0x00000c2004047887 */ /* 0x000fe20009800000 */
[----:B------:R-:W-:Y:S01]  /*0a80*/  UMOV UR8, 0x1 ;  /* 0x0000000100087882 */ /* 0x000fe20000000000 */
[----:B------:R-:W-:Y:S01]  /*0a90*/  ELECT P1, URZ, PT ;  /* 0x0000000000ff782f */ /* 0x000fe20003820000 */
[----:B------:R-:W-:-:S04]  /*0aa0*/  UIADD3 UR8, UPT, UPT, -UR8, 0x100000, URZ ;  /* 0x0010000008087890 */ /* 0x000fc8000fffe1ff */
[----:B------:R-:W-:Y:S02]  /*0ab0*/  USHF.L.U32 UR9, UR8, 0xb, URZ ;  /* 0x0000000b08097899 */ /* 0x000fe400080006ff */
[----:B------:R-:W-:Y:S02]  /*0ac0*/  USHF.L.U32 UR8, UR8, 0x1, URZ ;  /* 0x0000000108087899 */ /* 0x000fe400080006ff */
[----:B--2---:R-:W-:Y:S02]  /*0ad0*/  ULEA UR6, UR5, UR6, 0x18 ;  /* 0x0000000605067291 */ /* 0x004fe4000f8ec0ff */
[----:B------:R-:W-:-:S04]  /*0ae0*/  UIADD3 UR4, UPT, UPT, -UR4, 0x100000, URZ ;  /* 0x0010000004047890 */ /* 0x000fc8000fffe1ff */
[----:B------:R-:W-:Y:S02]  /*0af0*/  USHF.L.U32 UR5, UR4, 0xb, URZ ;  /* 0x0000000b04057899 */ /* 0x000fe400080006ff */
[----:B------:R-:W-:Y:S01]  /*0b00*/  USHF.L.U32 UR4, UR4, 0x1, URZ ;  /* 0x0000000104047899 */ /* 0x000fe200080006ff */
[----:B------:R-:W2:Y:S03]  /*0b10*/  FENCE.VIEW.ASYNC.S ;  /* 0x00000000000073c6 */ /* 0x000ea60000000000 */
[----:B--2---:R4:W2:Y:S08]  /*0b20*/  SYNCS.EXCH.64 URZ, [UR6+0xd0], UR8 ;  /* 0x0000d00806ff75b2 */ /* 0x0048b00008000100 */
[----:B------:R4:W3:Y:S01]  /*0b30*/  SYNCS.EXCH.64 URZ, [UR6+0xe0], UR4 ;  /* 0x0000e00406ff75b2 */ /* 0x0008e20008000100 */
[----:B------:R4:W1:Y:S01]  /*0b40*/  SYNCS.EXCH.64 URZ, [UR6+0xd8], UR8 ;  /* 0x0000d80806ff75b2 */ /* 0x0008620008000100 */
[----:B------:R4:W1:Y:S02]  /*0b50*/  SYNCS.EXCH.64 URZ, [UR6+0xe8], UR4 ;  /* 0x0000e80406ff75b2 */ /* 0x0008640008000100 */
[----:B----4-:R-:W-:Y:S01]  /*0b60*/  NOP ;  /* 0x0000000000007918 */ /* 0x010fe20000000000 */
.L_x_12:
[----:B------:R-:W4:Y:S01]  /*0b70*/  SHFL.IDX PT, R0, R56, RZ, 0x1f ;  /* 0x00001fff38007589 */ /* 0x000f2200000e0000 */
[----:B------:R-:W-:Y:S01]  /*0b80*/  NOP ;  /* 0x0000000000007918 */ /* 0x000fe20000000000 */
[----:B----4-:R-:W-:-:S13]  /*0b90*/  ISETP.NE.AND P1, PT, R0, 0x5, PT ;  /* 0x000000050000780c */ /* 0x010fda0003f25270 */
[----:B------:R-:W-:Y:S05]  /*0ba0*/  @P1 BRA `(.L_x_13) ;  /* 0x0000000000581947 */ /* 0x000fea0003800000 */
[----:B--2---:R-:W2:Y:S01]  /*0bb0*/  S2UR UR5, SR_CgaCtaId ;  /* 0x00000000000579c3 */ /* 0x004ea20000008800 */
[----:B---3--:R-:W-:Y:S01]  /*0bc0*/  UMOV UR4, 0x400 ;  /* 0x0000040000047882 */ /* 0x008fe20000000000 */
        /* <DEDUP_REMOVED lines=9> */
[----:B--2---:R-:W-:Y:S01]  /*0c60*/  ULEA UR4, UR5, UR4, 0x18 ;  /* 0x0000000405047291 */ /* 0x004fe2000f8ec0ff */
[----:B------:R-:W2:Y:S11]  /*0c70*/  FENCE.VIEW.ASYNC.S ;  /* 0x00000000000073c6 */ /* 0x000eb60000000000 */
[----:B--2---:R4:W2:Y:S01]  /*0c80*/  SYNCS.EXCH.64 URZ, [UR4+0xf0], UR6 ;  /* 0x0000f00604ff75b2 */ /* 0x0048a20008000100 */
[----:B------:R4:W3:Y:S01]  /*0c90*/  SYNCS.EXCH.64 URZ, [UR4+0x110], UR8 ;  /* 0x0001100804ff75b2 */ /* 0x0008e20008000100 */
[----:B------:R4:W1:Y:S01]  /*0ca0*/  SYNCS.EXCH.64 URZ, [UR4+0xf8], UR6 ;  /* 0x0000f80604ff75b2 */ /* 0x0008620008000100 */
[----:B------:R4:W1:Y:S01]  /*0cb0*/  SYNCS.EXCH.64 URZ, [UR4+0x118], UR8 ;  /* 0x0001180804ff75b2 */ /* 0x0008620008000100 */
[----:B------:R4:W1:Y:S01]  /*0cc0*/  SYNCS.EXCH.64 URZ, [UR4+0x100], UR6 ;  /* 0x0001000604ff75b2 */ /* 0x0008620008000100 */
[----:B------:R4:W1:Y:S01]  /*0cd0*/  SYNCS.EXCH.64 URZ, [UR4+0x120], UR8 ;  /* 0x0001200804ff75b2 */ /* 0x0008620008000100 */
[----:B------:R4:W1:Y:S01]  /*0ce0*/  SYNCS.EXCH.64 URZ, [UR4+0x108], UR6 ;  /* 0x0001080604ff75b2 */ /* 0x0008620008000100 */
[----:B------:R4:W1:Y:S02]  /*0cf0*/  SYNCS.EXCH.64 URZ, [UR4+0x128], UR8 ;  /* 0x0001280804ff75b2 */ /* 0x0008640008000100 */
[----:B----4-:R-:W-:Y:S01]  /*0d00*/  NOP ;  /* 0x0000000000007918 */ /* 0x010fe20000000000 */
.L_x_13:
[----:B------:R-:W4:Y:S01]  /*0d10*/  SHFL.IDX PT, R0, R56, RZ, 0x1f ;  /* 0x00001fff38007589 */ /* 0x000f2200000e0000 */
[----:B------:R-:W-:Y:S01]  /*0d20*/  ISETP.NE.OR P0, PT, RZ, UR22, !P0 ;  /* 0x00000016ff007c0c */ /* 0x000fe2000c705670 */
[----:B------:R-:W-:Y:S01]  /*0d30*/  NOP ;  /* 0x0000000000007918 */ /* 0x000fe20000000000 */
[----:B----4-:R-:W-:-:S13]  /*0d40*/  ISETP.NE.AND P1, PT, R0, 0x3, PT ;  /* 0x000000030000780c */ /* 0x010fda0003f25270 */
[----:B------:R-:W-:Y:S05]  /*0d50*/  @P1 BRA `(.L_x_14) ;  /* 0x0000000000381947 */ /* 0x000fea0003800000 */
[----:B--2---:R-:W2:Y:S01]  /*0d60*/  S2UR UR5, SR_CgaCtaId ;  /* 0x00000000000579c3 */ /* 0x004ea20000008800 */
[----:B---3--:R-:W-:Y:S01]  /*0d70*/  UMOV UR4, 0x400 ;  /* 0x0000040000047882 */ /* 0x008fe20000000000 */
[----:B------:R-:W-:Y:S01]  /*0d80*/  UMOV UR6, 0x20 ;  /* 0x0000002000067882 */ /* 0x000fe20000000000 */
[----:B------:R-:W-:Y:S01]  /*0d90*/  ELECT P1, URZ, PT ;  /* 0x0000000000ff782f */ /* 0x000fe20003820000 */
[----:B------:R-:W-:-:S04]  /*0da0*/  UIADD3 UR6, UPT, UPT, -UR6, 0x100000, URZ ;  /* 0x0010000006067890 */ /* 0x000fc8000fffe1ff */
[----:B------:R-:W-:Y:S02]  /*0db0*/  USHF.L.U32 UR7, UR6, 0xb, URZ ;  /* 0x0000000b06077899 */ /* 0x000fe400080006ff */
[----:B------:R-:W-:Y:S02]  /*0dc0*/  USHF.L.U32 UR6, UR6, 0x1, URZ ;  /* 0x0000000106067899 */ /* 0x000fe400080006ff */
[----:B--2---:R-:W-:Y:S01]  /*0dd0*/  ULEA UR4, UR5, UR4, 0x18 ;  /* 0x0000000405047291 */ /* 0x004fe2000f8ec0ff */
[----:B------:R-:W2:Y:S11]  /*0de0*/  FENCE.VIEW.ASYNC.S ;  /* 0x00000000000073c6 */ /* 0x000eb60000000000 */
[----:B--2---:R4:W2:Y:S01]  /*0df0*/  SYNCS.EXCH.64 URZ, [UR4+0x130], UR6 ;  /* 0x0001300604ff75b2 */ /* 0x0048a20008000100 */
[----:B------:R4:W3:Y:S01]  /*0e00*/  SYNCS.EXCH.64 URZ, [UR4+0x140], UR6 ;  /* 0x0001400604ff75b2 */ /* 0x0008e20008000100 */
[----:B------:R4:W1:Y:S01]  /*0e10*/  SYNCS.EXCH.64 URZ, [UR4+0x138], UR6 ;  /* 0x0001380604ff75b2 */ /* 0x0008620008000100 */
[----:B------:R4:W1:Y:S02]  /*0e20*/  SYNCS.EXCH.64 URZ, [UR4+0x148], UR6 ;  /* 0x0001480604ff75b2 */ /* 0x0008640008000100 */
[----:B----4-:R-:W-:Y:S01]  /*0e30*/  NOP ;  /* 0x0000000000007918 */ /* 0x010fe20000000000 */
.L_x_14:
[----:B---3--:R-:W3:Y:S01]  /*0e40*/  S2UR UR7, SR_CgaCtaId ;  /* 0x00000000000779c3 */ /* 0x008ee20000008800 */
[----:B------:R-:W-:Y:S01]  /*0e50*/  VOTEU.ALL UP0, P0 ;  /* 0x0000000000ff7886 */ /* 0x000fe20000000000 */
[----:B--2---:R-:W-:Y:S01]  /*0e60*/  UMOV UR4, 0x20 ;  /* 0x0000002000047882 */ /* 0x004fe20000000000 */
[----:B------:R-:W2:Y:S01]  /*0e70*/  LDCU UR33, c[0x0][0x36c] ;  /* 0x00006d80ff2177ac */ /* 0x000ea20008000800 */
[----:B------:R-:W-:Y:S01]  /*0e80*/  NOP ;  /* 0x0000000000007918 */ /* 0x000fe20000000000 */
[----:B------:R-:W-:Y:S01]  /*0e90*/  LOP3.LUT R0, R68, 0x1f, RZ, 0xc0, !PT ;  /* 0x0000001f44007812 */ /* 0x000fe200078ec0ff */
[----:B------:R-:W-:Y:S01]  /*0ea0*/  @!UP0 UMOV UR6, 0x400 ;  /* 0x0000040000068882 */ /* 0x000fe20000000000 */
[----:B------:R-:W-:-:S04]  /*0eb0*/  @!UP0 UIADD3 UR4, UPT, UPT, -UR4, 0x100000, URZ ;  /* 0x0010000004048890 */ /* 0x000fc8000fffe1ff */
[----:B------:R-:W-:Y:S02]  /*0ec0*/  @!UP0 USHF.L.U32 UR5, UR4, 0xb, URZ ;  /* 0x0000000b04058899 */ /* 0x000fe400080006ff */
[----:B------:R-:W-:Y:S02]  /*0ed0*/  @!UP0 USHF.L.U32 UR4, UR4, 0x1, URZ ;  /* 0x0000000104048899 */ /* 0x000fe400080006ff */
[----:B------:R-:W-:Y:S02]  /*0ee0*/  UISETP.NE.AND UP4, UPT, UR22, URZ, UPT ;  /* 0x000000ff1600728c */ /* 0x000fe4000bf85270 */
[----:B--2---:R-:W-:Y:S02]  /*0ef0*/  UISETP.EQ.U32.AND UP1, UPT, UR33, 0x1, UPT ;  /* 0x000000012100788c */ /* 0x004fe4000bf22070 */
[----:B---3--:R-:W-:Y:S01]  /*0f00*/  @!UP0 ULEA UR6, UR7, UR6, 0x18 ;  /* 0x0000000607068291 */ /* 0x008fe2000f8ec0ff */
[----:B------:R-:W-:Y:S01]  /*0f10*/  VOTEU.ALL UP0, P0 ;  /* 0x0000000000ff7886 */ /* 0x000fe20000000000 */
[----:B------:R-:W2:Y:S10]  /*0f20*/  FENCE.VIEW.ASYNC.S ;  /* 0x00000000000073c6 */ /* 0x000eb40000000000 */
[----:B--2---:R2:W3:Y:S01]  /*0f30*/  @!UP0 SYNCS.EXCH.64 URZ, [UR6+0x150], UR4 ;  /* 0x0001500406ff85b2 */ /* 0x0044e20008000100 */
[----:B------:R-:W-:Y:S05]  /*0f40*/  BRA.U !UP1, `(.L_x_15) ;  /* 0x0000000109087547 */ /* 0x000fea000b800000 */
[----:B-1-3--:R-:W-:Y:S01]  /*0f50*/  UCGABAR_ARV ;  /* 0x00000000000079c7 */ /* 0x00afe20008000000 */
[----:B------:R-:W-:Y:S05]  /*0f60*/  BRA `(.L_x_16) ;  /* 0x0000000000047947 */ /* 0x000fea0003800000 */
.L_x_15:
[----:B-1-3--:R-:W-:Y:S01]  /*0f70*/  NOP ;  /* 0x0000000000007918 */ /* 0x00afe20000000000 */
.L_x_16:
[----:B------:R-:W1:Y:S01]  /*0f80*/  S2UR UR31, SR_CTAID.X ;  /* 0x00000000001f79c3 */ /* 0x000e620000002500 */
[----:B------:R-:W-:-:S05]  /*0f90*/  CS2R.32 R58, SR_CgaSize ;  /* 0x00000000003a7805 */ /* 0x000fca0000008a00 */
[----:B------:R-:W-:-:S05]  /*0fa0*/  IMAD R58, R58, -0xa0, RZ ;  /* 0xffffff603a3a7824 */ /* 0x000fca00078e02ff */
[----:B------:R-:W-:-:S14]  /*0fb0*/  R2UR UR7, R58 ;  /* 0x000000003a0772ca */ /* 0x000fdc00000e0000 */
[----:B------:R-:W3:Y:S01]  /*0fc0*/  LDCU UR7, c[0x0][UR7+0x2b0] ;  /* 0x00005600070777ac */ /* 0x000ee20008000800 */
[----:B------:R-:W-:-:S05]  /*0fd0*/  CS2R.32 R58, SR_CgaSize ;  /* 0x00000000003a7805 */ /* 0x000fca0000008a00 */
[----:B------:R-:W-:-:S05]  /*0fe0*/  IMAD R58, R58, -0xa0, RZ ;  /* 0xffffff603a3a7824 */ /* 0x000fca00078e02ff */
[----:B------:R-:W-:-:S14]  /*0ff0*/  R2UR UR10, R58 ;  /* 0x000000003a0a72ca */ /* 0x000fdc00000e0000 */
[----:B------:R-:W4:Y:S01]  /*1000*/  LDCU UR10, c[0x0][UR10+0x2b4] ;  /* 0x000056800a0a77ac */ /* 0x000f220008000800 */
[----:B------:R-:W2:Y:S01]  /*1010*/  S2UR UR9, SR_CTAID.Y ;  /* 0x00000000000979c3 */ /* 0x000ea20000002600 */
[----:B------:R-:W-:-:S05]  /*1020*/  CS2R.32 R58, SR_CgaSize ;  /* 0x00000000003a7805 */ /* 0x000fca0000008a00 */
[----:B------:R-:W-:-:S05]  /*1030*/  IMAD R58, R58, -0xa0, RZ ;  /* 0xffffff603a3a7824 */ /* 0x000fca00078e02ff */
[----:B------:R-:W-:-:S14]  /*1040*/  R2UR UR11, R58 ;  /* 0x000000003a0b72ca */ /* 0x000fdc00000e0000 */
[----:B------:R-:W4:Y:S01]  /*1050*/  LDCU UR11, c[0x0][UR11+0x2a0] ;  /* 0x000054000b0b77ac */ /* 0x000f220008000800 */
[----:B------:R-:W-:-:S05]  /*1060*/  CS2R.32 R58, SR_CgaSize ;  /* 0x00000000003a7805 */ /* 0x000fca0000008a00 */
[----:B------:R-:W-:-:S05]  /*1070*/  IMAD R58, R58, -0xa0, RZ ;  /* 0xffffff603a3a7824 */ /* 0x000fca00078e02ff */
[----:B------:R-:W-:-:S14]  /*1080*/  R2UR UR12, R58 ;  /* 0x000000003a0c72ca */ /* 0x000fdc00000e0000 */
[----:B------:R-:W4:Y:S01]  /*1090*/  LDCU UR12, c[0x0][UR12+0x2a4] ;  /* 0x000054800c0c77ac */ /* 0x000f220008000800 */
[----:B------:R-:W4:Y:S01]  /*10a0*/  S2UR UR13, SR_CgaCtaId ;  /* 0x00000000000d79c3 */ /* 0x000f220000008800 */
[----:B------:R-:W4:Y:S01]  /*10b0*/  LDCU UR23, c[0x0][0xb24] ;  /* 0x00016480ff1777ac */ /* 0x000f220008000800 */
[----:B------:R-:W-:Y:S01]  /*10c0*/  UMOV UR25, 0x1111 ;  /* 0x0000111100197882 */ /* 0x000fe20000000000 */
[----:B------:R-:W-:Y:S01]  /*10d0*/  UMOV UR24, 0x5 ;  /* 0x0000000500187882 */ /* 0x000fe20000000000 */
[----:B------:R-:W4:Y:S01]  /*10e0*/  LDCU UR45, c[0x0][0xb24] ;  /* 0x00016480ff2d77ac */ /* 0x000f220008000800 */
[----:B-1----:R-:W-:-:S03]  /*10f0*/  I2FP.F32.U32 R3, UR31 ;  /* 0x0000001f00037c45 */ /* 0x002fc60008201000 */
[----:B------:R-:W1:Y:S01]  /*1100*/  S2UR UR36, SR_CTAID.Z ;  /* 0x00000000002479c3 */ /* 0x000e620000002700 */
[----:B------:R-:W1:Y:S01]  /*1110*/  LDCU UR29, c[0x0][0xb30] ;  /* 0x00016600ff1d77ac */ /* 0x000e620008000800 */
[----:B---3--:R-:W-:Y:S01]  /*1120*/  FMUL R3, R3, UR7 ;  /* 0x0000000703037c20 */ /* 0x008fe20008400000 */
[----:B------:R-:W-:Y:S01]  /*1130*/  UISETP.NE.AND UP5, UPT, UR22, 0x2, UPT ;  /* 0x000000021600788c */ /* 0x000fe2000bfa5270 */
[----:B--2---:R-:W-:Y:S01]  /*1140*/  I2FP.F32.U32 R2, UR9 ;  /* 0x0000000900027c45 */ /* 0x004fe20008201000 */
[----:B------:R-:W-:Y:S01]  /*1150*/  UMOV UR26, UR9 ;  /* 0x00000009001a7c82 */ /* 0x000fe20008000000 */
[----:B------:R-:W-:Y:S02]  /*1160*/  UMOV UR20, UR31 ;  /* 0x0000001f00147c82 */ /* 0x000fe40008000000 */
[----:B------:R-:W2:Y:S01]  /*1170*/  F2I.U32.TRUNC.NTZ R3, R3 ;  /* 0x0000000300037305 */ /* 0x000ea2000020f000 */
[----:B----4-:R-:W-:Y:S01]  /*1180*/  UISETP.GE.AND UP6, UPT, UR23, 0x1, UPT ;  /* 0x000000011700788c */ /* 0x010fe2000bfc6270 */
[----:B------:R-:W-:Y:S01]  /*1190*/  FMUL R2, R2, UR10 ;  /* 0x0000000a02027c20 */ /* 0x000fe20008400000 */
[----:B------:R-:W-:-:S02]  /*11a0*/  USHF.R.U32.HI UR4, URZ, 0x2, UR13 ;  /* 0x00000002ff047899 */ /* 0x000fc4000801160d */
[----:B------:R-:W-:-:S03]  /*11b0*/  ULOP3.LUT UR6, UR13, 0xc, URZ, 0xc0, !UPT ;  /* 0x0000000c0d067892 */ /* 0x000fc6000f8ec0ff */
[----:B------:R-:W3:Y:S01]  /*11c0*/  F2I.U32.TRUNC.NTZ R2, R2 ;  /* 0x0000000200027305 */ /* 0x000ee2000020f000 */
[----:B------:R-:W-:Y:S02]  /*11d0*/  ULOP3.LUT UR32, UR4, 0x3, URZ, 0xc0, !UPT ;  /* 0x0000000304207892 */ /* 0x000fe4000f8ec0ff */
[----:B------:R-:W-:Y:S02]  /*11e0*/  ULOP3.LUT UR8, UR13, 0x3, URZ, 0xc0, !UPT ;  /* 0x000000030d087892 */ /* 0x000fe4000f8ec0ff */
[----:B------:R-:W-:Y:S02]  /*11f0*/  ULOP3.LUT UR4, UR6, 0x1, UR13, 0xf8, !UPT ;  /* 0x0000000106047892 */ /* 0x000fe4000f8ef80d */
[----:B------:R-:W-:Y:S01]  /*1200*/  USHF.R.U32.HI UR5, URZ, 0x1, UR13 ;  /* 0x00000001ff057899 */ /* 0x000fe2000801160d */
[----:B--2---:R-:W-:Y:S01]  /*1210*/  R2UR UR6, R3 ;  /* 0x00000000030672ca */ /* 0x004fe200000e0000 */
[----:B------:R-:W-:Y:S01]  /*1220*/  UISETP.GT.U32.AND UP1, UPT, UR8, 0xffff, UPT ;  /* 0x0000ffff0800788c */ /* 0x000fe2000bf24070 */
[----:B------:R-:W-:Y:S01]  /*1230*/  PRMT R3, RZ, 0x7610, R3 ;  /* 0x00007610ff037816 */ /* 0x000fe20000000003 */
[----:B------:R-:W-:-:S02]  /*1240*/  UISETP.GT.U32.AND UP0, UPT, UR4, 0xffff, UPT ;  /* 0x0000ffff0400788c */ /* 0x000fc4000bf04070 */
[----:B------:R-:W-:Y:S01]  /*1250*/  ULOP3.LUT UR48, UR5, 0x1, URZ, 0xc0, !UPT ;  /* 0x0000000105307892 */ /* 0x000fe2000f8ec0ff */
[----:B---3--:R-:W-:Y:S01]  /*1260*/  R2UR UR7, R2 ;  /* 0x00000000020772ca */ /* 0x008fe200000e0000 */
[----:B------:R-:W-:Y:S01]  /*1270*/  USEL UR5, UR8, 0xffff, !UP1 ;  /* 0x0000ffff08057887 */ /* 0x000fe2000c800000 */
[----:B------:R-:W-:Y:S01]  /*1280*/  PRMT R2, RZ, 0x7610, R2 ;  /* 0x00007610ff027816 */ /* 0x000fe20000000002 */
[----:B------:R-:W-:Y:S02]  /*1290*/  USEL UR4, UR4, 0xffff, !UP0 ;  /* 0x0000ffff04047887 */ /* 0x000fe4000c000000 */
[----:B------:R-:W-:Y:S02]  /*12a0*/  ULOP3.LUT UR5, UR5, 0xffff, URZ, 0xc0, !UPT ;  /* 0x0000ffff05057892 */ /* 0x000fe4000f8ec0ff */
[----:B------:R-:W-:Y:S02]  /*12b0*/  ULOP3.LUT UR4, UR4, 0xffff, URZ, 0xc0, !UPT ;  /* 0x0000ffff04047892 */ /* 0x000fe4000f8ec0ff */
[----:B------:R-:W-:-:S02]  /*12c0*/  USHF.L.U32 UR25, UR25, UR5, URZ ;  /* 0x0000000519197299 */ /* 0x000fc400080006ff */
[----:B------:R-:W-:Y:S02]  /*12d0*/  USHF.L.U32 UR24, UR24, UR4, URZ ;  /* 0x0000000418187299 */ /* 0x000fe400080006ff */
[----:B------:R-:W-:Y:S02]  /*12e0*/  UIADD3 UR5, UPT, UPT, -UR6, URZ, URZ ;  /* 0x000000ff06057290 */ /* 0x000fe4000fffe1ff */
[----:B------:R-:W-:Y:S02]  /*12f0*/  UIADD3 UR4, UPT, UPT, -UR7, URZ, URZ ;  /* 0x000000ff07047290 */ /* 0x000fe4000fffe1ff */
[----:B------:R-:W-:Y:S02]  /*1300*/  UIMAD UR5, UR11, UR5, UR31 ;  /* 0x000000050b0572a4 */ /* 0x000fe4000f8e021f */
[----:B------:R-:W-:Y:S02]  /*1310*/  UIMAD UR4, UR12, UR4, UR9 ;  /* 0x000000040c0472a4 */ /* 0x000fe4000f8e0209 */
[----:B------:R-:W-:-:S02]  /*1320*/  USHF.L.U32 UR30, UR13, 0x7, URZ ;  /* 0x000000070d1e7899 */ /* 0x000fc400080006ff */
[----:B------:R-:W-:Y:S01]  /*1330*/  USHF.L.U32 UR27, UR13, 0xa, URZ ;  /* 0x0000000a0d1b7899 */ /* 0x000fe200080006ff */
[----:B------:R-:W-:Y:S01]  /*1340*/  IMAD.U32 R58, RZ, RZ, UR5 ;  /* 0x00000005ff3a7e24 */ /* 0x000fe2000f8e00ff */
[----:B------:R-:W-:Y:S01]  /*1350*/  ULOP3.LUT UR30, UR30, 0x600, URZ, 0xc0, !UPT ;  /* 0x000006001e1e7892 */ /* 0x000fe2000f8ec0ff */
[----:B------:R-:W-:Y:S01]  /*1360*/  IMAD.U32 R57, RZ, RZ, UR4 ;  /* 0x00000004ff397e24 */ /* 0x000fe2000f8e00ff */
[----:B------:R-:W-:Y:S01]  /*1370*/  ULOP3.LUT UR27, UR27, 0x800, URZ, 0xc0, !UPT ;  /* 0x000008001b1b7892 */ /* 0x000fe2000f8ec0ff */
[----:B-1----:R-:W-:Y:S11]  /*1380*/  BRA.U UP4, `(.L_x_17) ;  /* 0x0000000104b47547 */ /* 0x002ff6000b800000 */
[----:B------:R-:W-:Y:S02]  /*1390*/  R2UR UR17, R57 ;  /* 0x00000000391172ca */ /* 0x000fe400000e0000 */
[----:B------:R-:W-:-:S11]  /*13a0*/  R2UR UR18, R58 ;  /* 0x000000003a1272ca */ /* 0x000fd600000e0000 */
[----:B------:R-:W-:Y:S02]  /*13b0*/  UISETP.NE.AND UP0, UPT, UR17, URZ, UPT ;  /* 0x000000ff1100728c */ /* 0x000fe4000bf05270 */
[----:B------:R-:W-:Y:S02]  /*13c0*/  ULOP3.LUT UR4, UR18, 0x2, URZ, 0x3c, !UPT ;  /* 0x0000000212047892 */ /* 0x000fe4000f8e3cff */
[----:B------:R-:W-:Y:S02]  /*13d0*/  UISETP.GT.U32.AND UP1, UPT, UR18, 0x1, UP0 ;  /* 0x000000011200788c */ /* 0x000fe40008724070 */
[----:B------:R-:W-:Y:S02]  /*13e0*/  UISETP.NE.AND UP2, UPT, UR17, 0x1, UPT ;  /* 0x000000011100788c */ /* 0x000fe4000bf45270 */
[----:B------:R-:W-:Y:S02]  /*13f0*/  UISETP.GT.U32.AND UP0, UPT, UR4, 0x1, UP0 ;  /* 0x000000010400788c */ /* 0x000fe40008704070 */
[----:B------:R-:W-:-:S02]  /*1400*/  USEL UR7, URZ, 0x1, UP1 ;  /* 0x00000001ff077887 */ /* 0x000fc40008800000 */
[----:B------:R-:W-:Y:S02]  /*1410*/  USEL UR8, URZ, 0x2, UP1 ;  /* 0x00000002ff087887 */ /* 0x000fe40008800000 */
[----:B------:R-:W-:Y:S02]  /*1420*/  UISETP.GT.U32.AND UP1, UPT, UR18, 0x1, UP2 ;  /* 0x000000011200788c */ /* 0x000fe40009724070 */
[----:B------:R-:W-:Y:S02]  /*1430*/  USEL UR12, URZ, 0x4, UP0 ;  /* 0x00000004ff0c7887 */ /* 0x000fe40008000000 */
[----:B------:R-:W-:Y:S02]  /*1440*/  USEL UR15, URZ, 0x8, UP0 ;  /* 0x00000008ff0f7887 */ /* 0x000fe40008000000 */
[----:B------:R-:W-:Y:S02]  /*1450*/  UISETP.GT.U32.AND UP0, UPT, UR4, 0x1, UP2 ;  /* 0x000000010400788c */ /* 0x000fe40009704070 */
[----:B------:R-:W-:-:S02]  /*1460*/  USEL UR6, URZ, 0x10, UP1 ;  /* 0x00000010ff067887 */ /* 0x000fc40008800000 */
[----:B------:R-:W-:Y:S02]  /*1470*/  USEL UR11, URZ, 0x20, UP1 ;  /* 0x00000020ff0b7887 */ /* 0x000fe40008800000 */
[----:B------:R-:W-:Y:S02]  /*1480*/  UISETP.NE.AND UP1, UPT, UR17, 0x2, UPT ;  /* 0x000000021100788c */ /* 0x000fe4000bf25270 */
[----:B------:R-:W-:Y:S02]  /*1490*/  USEL UR14, URZ, 0x40, UP0 ;  /* 0x00000040ff0e7887 */ /* 0x000fe40008000000 */
[----:B------:R-:W-:Y:S02]  /*14a0*/  USEL UR16, URZ, 0x80, UP0 ;  /* 0x00000080ff107887 */ /* 0x000fe40008000000 */
[----:B------:R-:W-:Y:S02]  /*14b0*/  UISETP.GT.U32.AND UP0, UPT, UR18, 0x1, UP1 ;  /* 0x000000011200788c */ /* 0x000fe40008f04070 */
[----:B------:R-:W-:-:S02]  /*14c0*/  UISETP.NE.AND UP2, UPT, UR17, 0x3, UPT ;  /* 0x000000031100788c */ /* 0x000fc4000bf45270 */
[----:B------:R-:W-:Y:S02]  /*14d0*/  USEL UR5, URZ, 0x100, UP0 ;  /* 0x00000100ff057887 */ /* 0x000fe40008000000 */
[----:B------:R-:W-:Y:S02]  /*14e0*/  USEL UR10, URZ, 0x200, UP0 ;  /* 0x00000200ff0a7887 */ /* 0x000fe40008000000 */
[----:B------:R-:W-:Y:S02]  /*14f0*/  UISETP.GT.U32.AND UP0, UPT, UR18, 0x1, UP2 ;  /* 0x000000011200788c */ /* 0x000fe40009704070 */
[----:B------:R-:W-:Y:S02]  /*1500*/  UIADD3 UR5, UPT, UPT, UR5, UR6, UR7 ;  /* 0x0000000605057290 */ /* 0x000fe4000fffe007 */
[----:B------:R-:W-:Y:S02]  /*1510*/  USEL UR9, URZ, 0x1000, UP0 ;  /* 0x00001000ff097887 */ /* 0x000fe40008000000 */
[----:B------:R-:W-:-:S02]  /*1520*/  USEL UR13, URZ, 0x2000, UP0 ;  /* 0x00002000ff0d7887 */ /* 0x000fc40008000000 */
[----:B------:R-:W-:Y:S02]  /*1530*/  UIADD3 UR5, UPT, UPT, UR8, UR9, UR5 ;  /* 0x0000000908057290 */ /* 0x000fe4000fffe005 */
[----:B------:R-:W-:Y:S02]  /*1540*/  UISETP.GT.U32.AND UP1, UPT, UR4, 0x1, UP1 ;  /* 0x000000010400788c */ /* 0x000fe40008f24070 */
[----:B------:R-:W-:Y:S02]  /*1550*/  UIADD3 UR5, UPT, UPT, UR10, UR11, UR5 ;  /* 0x0000000b0a057290 */ /* 0x000fe4000fffe005 */
[----:B------:R-:W-:Y:S02]  /*1560*/  UISETP.GT.U32.AND UP0, UPT, UR4, 0x1, UP2 ;  /* 0x000000010400788c */ /* 0x000fe40009704070 */
[----:B------:R-:W-:Y:S02]  /*1570*/  USEL UR4, URZ, 0x400, UP1 ;  /* 0x00000400ff047887 */ /* 0x000fe40008800000 */
[----:B------:R-:W-:-:S02]  /*1580*/  UIADD3 UR5, UPT, UPT, UR12, UR13, UR5 ;  /* 0x0000000d0c057290 */ /* 0x000fc4000fffe005 */
[----:B------:R-:W-:Y:S02]  /*1590*/  USEL UR6, URZ, 0x4000, UP0 ;  /* 0x00004000ff067887 */ /* 0x000fe40008000000 */
[----:B------:R-:W-:Y:S02]  /*15a0*/  UIADD3 UR5, UPT, UPT, UR4, UR14, UR5 ;  /* 0x0000000e04057290 */ /* 0x000fe4000fffe005 */
[----:B------:R-:W-:Y:S02]  /*15b0*/  USEL UR7, URZ, 0x800, UP1 ;  /* 0x00000800ff077887 */ /* 0x000fe40008800000 */
[----:B------:R-:W-:Y:S02]  /*15c0*/  ULOP3.LUT UR4, UR18, 0xfffffffe, URZ, 0xc0, !UPT ;  /* 0xfffffffe12047892 */ /* 0x000fe4000f8ec0ff */
[----:B------:R-:W-:Y:S02]  /*15d0*/  UIADD3 UR5, UPT, UPT, UR15, UR6, UR5 ;  /* 0x000000060f057290 */ /* 0x000fe4000fffe005 */
[----:B------:R-:W-:-:S02]  /*15e0*/  ULEA UR4, UR17, UR4, 0x2 ;  /* 0x0000000411047291 */ /* 0x000fc4000f8e10ff */
[----:B------:R-:W-:Y:S02]  /*15f0*/  USEL UR6, URZ, 0x8000, UP0 ;  /* 0x00008000ff067887 */ /* 0x000fe40008000000 */
[----:B------:R-:W-:-:S03]  /*1600*/  UIADD3 UR5, UPT, UPT, UR7, UR16, UR5 ;  /* 0x0000001007057290 */ /* 0x000fc6000fffe005 */
[----:B------:R-:W-:Y:S01]  /*1610*/  UMOV UR7, 0x3 ;  /* 0x0000000300077882 */ /* 0x000fe20000000000 */
[----:B------:R-:W-:Y:S02]  /*1620*/  UIADD3 UR5, UPT, UPT, UR5, UR6, URZ ;  /* 0x0000000605057290 */ /* 0x000fe4000fffe0ff */
[----:B------:R-:W-:-:S04]  /*1630*/  USHF.L.U32 UR4, UR7, UR4, URZ ;  /* 0x0000000407047299 */ /* 0x000fc800080006ff */
[----:B------:R-:W-:Y:S02]  /*1640*/  IMAD.U32 R3, RZ, RZ, UR5 ;  /* 0x00000005ff037e24 */ /* 0x000fe4000f8e00ff */
[----:B------:R-:W-:Y:S02]  /*1650*/  IMAD.U32 R2, RZ, RZ, UR4 ;  /* 0x00000004ff027e24 */ /* 0x000fe4000f8e00ff */
.L_x_17:
[----:B------:R-:W-:Y:S05]  /*1660*/  BRA.U !UP6, `(.L_x_18) ;  /* 0x000000010ed47547 */ /* 0x000fea000b800000 */
[----:B------:R-:W1:Y:S01]  /*1670*/  LDCU.128 UR12, c[0x0][0xb10] ;  /* 0x00016200ff0c77ac */ /* 0x000e620008000c00 */
[----:B------:R-:W2:Y:S01]  /*1680*/  LDCU UR6, c[0x0][0x370] ;  /* 0x00006e00ff0677ac */ /* 0x000ea20008000800 */
[----:B------:R-:W3:Y:S01]  /*1690*/  LDCU UR5, c[0x0][0x374] ;  /* 0x00006e80ff0577ac */ /* 0x000ee20008000800 */
[----:B------:R-:W4:Y:S01]  /*16a0*/  LDCU UR28, c[0x0][0xb0c] ;  /* 0x00016180ff1c77ac */ /* 0x000f220008000800 */
[----:B------:R-:W4:Y:S01]  /*16b0*/  LDCU UR4, c[0x0][0xb20] ;  /* 0x00016400ff0477ac */ /* 0x000f220008000800 */
[----:B------:R-:W4:Y:S01]  /*16c0*/  LDCU.64 UR8, c[0x0][0xb28] ;  /* 0x00016500ff0877ac */ /* 0x000f220008000a00 */
[----:B-1----:R-:W-:Y:S02]  /*16d0*/  UISETP.NE.AND UP0, UPT, UR14, 0x1, UPT ;  /* 0x000000010e00788c */ /* 0x002fe4000bf05270 */
[----:B---3--:R-:W-:Y:S02]  /*16e0*/  UIMAD.WIDE.U32 UR10, UR5, UR15, URZ ;  /* 0x0000000f050a72a5 */ /* 0x008fe4000f8e00ff */
[----:B--2---:R-:W-:-:S02]  /*16f0*/  UIMAD.WIDE.U32 UR18, UR6, UR12, URZ ;  /* 0x0000000c061272a5 */ /* 0x004fc4000f8e00ff */
[----:B----4-:R-:W-:Y:S02]  /*1700*/  UISETP.NE.AND UP1, UPT, UR28, 0x1, UPT ;  /* 0x000000011c00788c */ /* 0x010fe4000bf25270 */
[----:B------:R-:W-:Y:S01]  /*1710*/  UISETP.NE.AND UP2, UPT, UR23, 0x1, UPT ;  /* 0x000000011700788c */ /* 0x000fe2000bf45270 */
[----:B------:R-:W-:Y:S02]  /*1720*/  UMOV UR10, UR11 ;  /* 0x0000000b000a7c82 */ /* 0x000fe40008000000 */
[----:B------:R-:W-:Y:S01]  /*1730*/  UMOV UR18, UR19 ;  /* 0x0000001300127c82 */ /* 0x000fe20008000000 */
[----:B------:R-:W-:Y:S02]  /*1740*/  @UP0 USHF.R.U32.HI UR5, URZ, UR4, UR10 ;  /* 0x00000004ff050299 */ /* 0x000fe4000801160a */
[----:B------:R-:W-:Y:S02]  /*1750*/  UIMAD.WIDE.U32 UR20, UR26, UR15, URZ ;  /* 0x0000000f1a1472a5 */ /* 0x000fe4000f8e00ff */
[----:B------:R-:W-:-:S02]  /*1760*/  UIMAD.WIDE.U32 UR10, UR5, UR8, URZ ;  /* 0x00000008050a72a5 */ /* 0x000fc4000f8e00ff */
[----:B------:R-:W-:Y:S02]  /*1770*/  @UP1 USHF.R.U32.HI UR6, URZ, UR13, UR18 ;  /* 0x0000000dff061299 */ /* 0x000fe40008011612 */
[----:B------:R-:W-:Y:S02]  /*1780*/  UIMAD.WIDE.U32 UR16, UR31, UR12, URZ ;  /* 0x0000000c1f1072a5 */ /* 0x000fe4000f8e00ff */
[----:B------:R-:W-:Y:S01]  /*1790*/  UIMAD.WIDE.U32 UR18, UR6, UR8, URZ ;  /* 0x00000008061272a5 */ /* 0x000fe2000f8e00ff */
[----:B------:R-:W-:Y:S01]  /*17a0*/  UMOV UR20, UR21 ;  /* 0x0000001500147c82 */ /* 0x000fe20008000000 */
[----:B------:R-:W-:Y:S01]  /*17b0*/  UMOV UR10, UR11 ;  /* 0x0000000b000a7c82 */ /* 0x000fe20008000000 */
[----:B------:R-:W-:Y:S02]  /*17c0*/  USHF.R.U32.HI UR20, URZ, UR4, UR20 ;  /* 0x00000004ff147299 */ /* 0x000fe40008011614 */
[----:B------:R-:W-:Y:S02]  /*17d0*/  @UP2 USHF.R.U32.HI UR5, URZ, UR9, UR10 ;  /* 0x00000009ff052299 */ /* 0x000fe4000801160a */
[----:B------:R-:W-:Y:S01]  /*17e0*/  UMOV UR7, UR19 ;  /* 0x0000001300077c82 */ /* 0x000fe20008000000 */
[----:B------:R-:W-:Y:S01]  /*17f0*/  UMOV UR16, UR17 ;  /* 0x0000001100107c82 */ /* 0x000fe20008000000 */
[----:B------:R-:W-:-:S02]  /*1800*/  @UP2 USHF.R.U32.HI UR6, URZ, UR9, UR7 ;  /* 0x00000009ff062299 */ /* 0x000fc40008011607 */
[----:B------:R-:W-:Y:S02]  /*1810*/  USHF.R.U32.HI UR16, URZ, UR13, UR16 ;  /* 0x0000000dff107299 */ /* 0x000fe40008011610 */
[----:B------:R-:W-:Y:S02]  /*1820*/  USEL UR4, UR26, UR20, !UP0 ;  /* 0x000000141a047287 */ /* 0x000fe4000c000000 */
[----:B------:R-:W-:Y:S02]  /*1830*/  UIMAD UR7, UR5, UR23, URZ ;  /* 0x00000017050772a4 */ /* 0x000fe4000f8e02ff */
[----:B------:R-:W-:Y:S02]  /*1840*/  USEL UR5, UR31, UR16, !UP1 ;  /* 0x000000101f057287 */ /* 0x000fe4000c800000 */
[----:B------:R-:W-:Y:S02]  /*1850*/  UIMAD UR12, UR6, UR23, URZ ;  /* 0x00000017060c72a4 */ /* 0x000fe4000f8e02ff */
[----:B------:R-:W-:-:S02]  /*1860*/  UISETP.GE.AND UP0, UPT, UR4, UR7, UPT ;  /* 0x000000070400728c */ /* 0x000fc4000bf06270 */
[----:B------:R-:W-:Y:S02]  /*1870*/  UIMAD.WIDE.U32 UR10, UR4, UR8, URZ ;  /* 0x00000008040a72a5 */ /* 0x000fe4000f8e00ff */
[----:B------:R-:W-:Y:S02]  /*1880*/  UISETP.GE.OR UP0, UPT, UR5, UR12, UP0 ;  /* 0x0000000c0500728c */ /* 0x000fe40008706670 */
[----:B------:R-:W-:Y:S02]  /*1890*/  UIMAD.WIDE.U32 UR12, UR5, UR8, URZ ;  /* 0x00000008050c72a5 */ /* 0x000fe4000f8e00ff */
[----:B------:R-:W-:Y:S01]  /*18a0*/  UIADD3 UR10, UPT, UPT, -UR4, URZ, URZ ;  /* 0x000000ff040a7290 */ /* 0x000fe2000fffe1ff */
[----:B------:R-:W-:Y:S01]  /*18b0*/  UMOV UR8, UR11 ;  /* 0x0000000b00087c82 */ /* 0x000fe20008000000 */
[----:B------:R-:W-:Y:S02]  /*18c0*/  UIADD3 UR20, UPT, UPT, -UR5, URZ, URZ ;  /* 0x000000ff05147290 */ /* 0x000fe4000fffe1ff */
[----:B------:R-:W-:-:S03]  /*18d0*/  USHF.R.U32.HI UR8, URZ, UR9, UR8 ;  /* 0x00000009ff087299 */ /* 0x000fc60008011608 */
[----:B------:R-:W-:Y:S01]  /*18e0*/  @!UP0 UMOV UR7, UR13 ;  /* 0x0000000d00078c82 */ /* 0x000fe20008000000 */
[----:B------:R-:W-:Y:S02]  /*18f0*/  UIMAD UR26, UR14, UR10, UR26 ;  /* 0x0000000a0e1a72a4 */ /* 0x000fe4000f8e021a */
[----:B------:R-:W-:Y:S02]  /*1900*/  USEL UR8, UR4, UR8, !UP2 ;  /* 0x0000000804087287 */ /* 0x000fe4000d000000 */
[----:B------:R-:W-:Y:S02]  /*1910*/  @!UP0 USHF.R.U32.HI UR7, URZ, UR9, UR7 ;  /* 0x00000009ff078299 */ /* 0x000fe40008011607 */
[----:B------:R-:W-:Y:S02]  /*1920*/  UIADD3 UR9, UPT, UPT, -UR8, URZ, URZ ;  /* 0x000000ff08097290 */ /* 0x000fe4000fffe1ff */
[----:B------:R-:W-:Y:S02]  /*1930*/  @!UP0 USEL UR7, UR5, UR7, !UP2 ;  /* 0x0000000705078287 */ /* 0x000fe4000d000000 */
[----:B------:R-:W-:-:S02]  /*1940*/  UIMAD UR9, UR23, UR9, UR4 ;  /* 0x00000009170972a4 */ /* 0x000fc4000f8e0204 */
[----:B------:R-:W-:Y:S02]  /*1950*/  @!UP0 UIADD3 UR8, UPT, UPT, UR8, -UR7, URZ ;  /* 0x8000000708088290 */ /* 0x000fe4000fffe0ff */
[----:B------:R-:W-:Y:S02]  /*1960*/  @!UP0 UIMAD UR6, UR9, UR6, UR7 ;  /* 0x00000006090682a4 */ /* 0x000fe4000f8e0207 */
[----:B------:R-:W-:Y:S02]  /*1970*/  @!UP0 UIMAD UR4, UR8, UR23, UR5 ;  /* 0x00000017080482a4 */ /* 0x000fe4000f8e0205 */
[----:B------:R-:W-:Y:S02]  /*1980*/  UIMAD UR20, UR28, UR20, UR31 ;  /* 0x000000141c1472a4 */ /* 0x000fe4000f8e021f */
[----:B------:R-:W-:Y:S01]  /*1990*/  UIMAD UR26, UR4, UR14, UR26 ;  /* 0x0000000e041a72a4 */ /* 0x000fe2000f8e021a */
[----:B------:R-:W-:Y:S02]  /*19a0*/  @!UP0 UMOV UR5, UR6 ;  /* 0x0000000600058c82 */ /* 0x000fe40008000000 */
[----:B------:R-:W-:-:S12]  /*19b0*/  UIMAD UR20, UR5, UR28, UR20 ;  /* 0x0000001c051472a4 */ /* 0x000fd8000f8e0214 */
.L_x_18:
[----:B------:R-:W-:-:S09]  /*19c0*/  UISETP.NE.AND UP0, UPT, UR29, 0x1, UPT ;  /* 0x000000011d00788c */ /* 0x000fd2000bf05270 */
[----:B------:R-:W-:Y:S05]  /*19d0*/  BRA.U UP0, `(.L_x_19) ;  /* 0x0000000100447547 */ /* 0x000fea000b800000 */
[----:B------:R-:W1:Y:S01]  /*19e0*/  LDCU.128 UR8, c[0x0][0xb10] ;  /* 0x00016200ff0877ac */ /* 0x000e620008000c00 */
[----:B------:R-:W2:Y:S01]  /*19f0*/  LDCU UR12, c[0x0][0xb0c] ;  /* 0x00016180ff0c77ac */ /* 0x000ea20008000800 */
[----:B------:R-:W3:Y:S01]  /*1a00*/  LDCU UR13, c[0x0][0xb20] ;  /* 0x00016400ff0d77ac */ /* 0x000ee20008000800 */
[----:B-1----:R-:W-:Y:S02]  /*1a10*/  UIMAD.WIDE.U32 UR6, UR20, UR8, URZ ;  /* 0x00000008140672a5 */ /* 0x002fe4000f8e00ff */
[----:B------:R-:W-:Y:S02]  /*1a20*/  UIMAD.WIDE.U32 UR4, UR26, UR11, URZ ;  /* 0x0000000b1a0472a5 */ /* 0x000fe4000f8e00ff */
[----:B--2---:R-:W-:Y:S02]  /*1a30*/  UISETP.NE.AND UP1, UPT, UR12, 0x1, UPT ;  /* 0x000000010c00788c */ /* 0x004fe4000bf25270 */
[----:B------:R-:W-:Y:S01]  /*1a40*/  UISETP.NE.AND UP0, UPT, UR10, 0x1, UPT ;  /* 0x000000010a00788c */ /* 0x000fe2000bf05270 */
[----:B------:R-:W-:-:S02]  /*1a50*/  UMOV UR6, UR7 ;  /* 0x0000000700067c82 */ /* 0x000fc40008000000 */
[----:B------:R-:W-:Y:S01]  /*1a60*/  UMOV UR4, UR5 ;  /* 0x0000000500047c82 */ /* 0x000fe20008000000 */
[----:B------:R-:W-:Y:S02]  /*1a70*/  USHF.R.U32.HI UR6, URZ, UR9, UR6 ;  /* 0x00000009ff067299 */ /* 0x000fe40008011606 */
[----:B---3--:R-:W-:Y:S02]  /*1a80*/  USHF.R.U32.HI UR4, URZ, UR13, UR4 ;  /* 0x0000000dff047299 */ /* 0x008fe40008011604 */
[----:B------:R-:W-:Y:S02]  /*1a90*/  USEL UR5, UR20, UR6, !UP1 ;  /* 0x0000000614057287 */ /* 0x000fe4000c800000 */
[----:B------:R-:W-:-:S04]  /*1aa0*/  USEL UR4, UR26, UR4, !UP0 ;  /* 0x000000041a047287 */ /* 0x000fc8000c000000 */
[----:B------:R-:W-:Y:S02]  /*1ab0*/  UIADD3 UR6, UPT, UPT, -UR4, UR5, URZ ;  /* 0x0000000504067290 */ /* 0x000fe4000fffe1ff */
[----:B------:R-:W-:Y:S02]  /*1ac0*/  UIADD3 UR4, UPT, UPT, UR4, -UR5, URZ ;  /* 0x8000000504047290 */ /* 0x000fe4000fffe0ff */
[----:B------:R-:W-:Y:S02]  /*1ad0*/  UIMAD UR26, UR6, UR10, UR26 ;  /* 0x0000000a061a72a4 */ /* 0x000fe4000f8e021a */
[----:B------:R-:W-:-:S12]  /*1ae0*/  UIMAD UR20, UR4, UR12, UR20 ;  /* 0x0000000c041472a4 */ /* 0x000fd8000f8e0214 */
.L_x_19:
[----:B------:R-:W-:-:S09]  /*1af0*/  UISETP.EQ.U32.AND UP0, UPT, UR33, 0x1, UPT ;  /* 0x000000012100788c */ /* 0x000fd2000bf02070 */
[----:B------:R-:W-:Y:S05]  /*1b00*/  BRA.U !UP0, `(.L_x_20) ;  /* 0x00000001080c7547 */ /* 0x000fea000b800000 */
[----:B------:R-:W-:Y:S01]  /*1b10*/  UCGABAR_WAIT ;  /* 0x0000000000007dc7 */ /* 0x000fe20008000000 */
[----:B------:R-:W-:Y:S01]  /*1b20*/  CCTL.IVALL ;  /* 0x00000000ff00798f */ /* 0x000fe20002000000 */
[----:B------:R-:W-:Y:S05]  /*1b30*/  BRA `(.L_x_21) ;  /* 0x0000000000047947 */ /* 0x000fea0003800000 */
.L_x_20:
[----:B------:R-:W-:Y:S06]  /*1b40*/  BAR.SYNC.DEFER_BLOCKING 0x0 ;  /* 0x0000000000007b1d */ /* 0x000fec0000010000 */
.L_x_21:
[----:B------:R-:W-:Y:S05]  /*1b50*/  BRA.U UP5, `(.L_x_22) ;  /* 0x0000001505947547 */ /* 0x000fea000b800000 */
[----:B------:R-:W1:Y:S01]  /*1b60*/  S2UR UR4, SR_CgaCtaId ;  /* 0x00000000000479c3 */ /* 0x000e620000008800 */
[----:B------:R-:W2:Y:S01]  /*1b70*/  LDCU UR7, c[0x0][0x38c] ;  /* 0x00007180ff0777ac */ /* 0x000ea20008000800 */
[----:B------:R-:W-:Y:S01]  /*1b80*/  PLOP3.LUT P1, PT, PT, PT, UP3, 0x80, 0x8 ;  /* 0x000000000008781c */ /* 0x000fe20003f2f038 */
[----:B------:R-:W-:Y:S01]  /*1b90*/  IMAD.MOV.U32 R12, RZ, RZ, 0x1 ;  /* 0x00000001ff0c7424 */ /* 0x000fe200078e00ff */
[----:B------:R-:W-:Y:S01]  /*1ba0*/  ISETP.NE.AND P2, PT, R0, RZ, P3 ;  /* 0x000000ff0000720c */ /* 0x000fe20001f45270 */
[----:B------:R-:W-:Y:S01]  /*1bb0*/  UMOV UR13, 0x400 ;  /* 0x00000400000d7882 */ /* 0x000fe20000000000 */
[----:B------:R-:W-:Y:S01]  /*1bc0*/  UISETP.NE.AND UP0, UPT, UR22, URZ, UPT ;  /* 0x000000ff1600728c */ /* 0x000fe2000bf05270 */
[----:B------:R-:W-:Y:S01]  /*1bd0*/  PLOP3.LUT P1, PT, P1, PT, PT, 0x8, 0x80 ;  /* 0x000000000080781c */ /* 0x000fe20000f2e170 */
[----:B------:R-:W-:Y:S01]  /*1be0*/  USHF.L.U32 UR6, UR31, 0x7, URZ ;  /* 0x000000071f067899 */ /* 0x000fe200080006ff */
[----:B------:R-:W-:Y:S01]  /*1bf0*/  CS2R R10, SRZ ;  /* 0x00000000000a7805 */ /* 0x000fe2000001ff00 */
[----:B------:R-:W-:Y:S01]  /*1c00*/  USEL UR21, UR54, 0x2, UP0 ;  /* 0x0000000236157887 */ /* 0x000fe20008000000 */
[----:B------:R-:W-:Y:S01]  /*1c10*/  IMAD.MOV.U32 R9, RZ, RZ, RZ ;  /* 0x000000ffff097224 */ /* 0x000fe200078e00ff */
[----:B------:R-:W-:Y:S01]  /*1c20*/  USHF.L.U32 UR47, UR31, 0x6, URZ ;  /* 0x000000061f2f7899 */ /* 0x000fe200080006ff */
[----:B------:R-:W-:Y:S01]  /*1c30*/  IMAD.MOV.U32 R8, RZ, RZ, 0x1 ;  /* 0x00000001ff087424 */ /* 0x000fe200078e00ff */
[----:B------:R-:W3:Y:S02]  /*1c40*/  LDCU UR42, c[0x0][0x370] ;  /* 0x00006e00ff2a77ac */ /* 0x000ee40008000800 */
[----:B------:R-:W-:-:S02]  /*1c50*/  ULOP3.LUT UR47, UR47, 0x40, URZ, 0xc0, !UPT ;  /* 0x000000402f2f7892 */ /* 0x000fc4000f8ec0ff */
[----:B--2---:R-:W-:Y:S02]  /*1c60*/  UIADD3 UR5, UPT, UPT, UR7, 0x1f, URZ ;  /* 0x0000001f07057890 */ /* 0x004fe4000fffe0ff */
[----:B------:R-:W-:Y:S02]  /*1c70*/  UIADD3 UR50, UPT, UPT, UR7, 0x3e, URZ ;  /* 0x0000003e07327890 */ /* 0x000fe4000fffe0ff */
[----:B-1----:R-:W-:Y:S02]  /*1c80*/  ULEA UR13, UR4, UR13, 0x18 ;  /* 0x0000000d040d7291 */ /* 0x002fe4000f8ec0ff */
[----:B------:R-:W-:Y:S02]  /*1c90*/  USHF.R.S32.HI UR4, URZ, 0x1f, UR5 ;  /* 0x0000001fff047899 */ /* 0x000fe40008011405 */
[----:B------:R-:W-:Y:S02]  /*1ca0*/  UIADD3 UR7, UPT, UPT, UR7, -0x1, URZ ;  /* 0xffffffff07077890 */ /* 0x000fe4000fffe0ff */
[----:B------:R-:W-:-:S02]  /*1cb0*/  ULEA.HI UR4, UR4, UR5, URZ, 0x5 ;  /* 0x0000000504047291 */ /* 0x000fc4000f8f28ff */
[----:B------:R-:W-:Y:S02]  /*1cc0*/  UISETP.GE.U32.AND UP1, UPT, UR7, -0x3f, UPT ;  /* 0xffffffc10700788c */ /* 0x000fe4000bf26070 */
[----:B------:R-:W-:Y:S02]  /*1cd0*/  USHF.R.S32.HI UR44, URZ, 0x5, UR4 ;  /* 0x00000005ff2c7899 */ /* 0x000fe40008011404 */
[----:B------:R-:W-:Y:S02]  /*1ce0*/  ULOP3.LUT UR5, UR6, 0x80, URZ, 0xc0, !UPT ;  /* 0x0000008006057892 */ /* 0x000fe4000f8ec0ff */
[----:B------:R-:W-:Y:S02]  /*1cf0*/  UISETP.LT.U32.AND UP0, UPT, UR44, 0x8, UPT ;  /* 0x000000082c00788c */ /* 0x000fe4000bf01070 */
[----:B------:R-:W-:Y:S02]  /*1d00*/  ULEA UR38, UR30, UR13, 0x2 ;  /* 0x0000000d1e267291 */ /* 0x000fe4000f8e10ff */
[----:B------:R-:W-:-:S02]  /*1d10*/  USEL UR43, UR44, 0x8, UP0 ;  /* 0x000000082c2b7887 */ /* 0x000fc40008000000 */
[----:B------:R-:W-:Y:S02]  /*1d20*/  ULEA UR37, UR27, UR13, 0x2 ;  /* 0x0000000d1b257291 */ /* 0x000fe4000f8e10ff */
[----:B------:R-:W-:Y:S02]  /*1d30*/  UIADD3 UR4, UPT, UPT, UR43, -0x1, URZ ;  /* 0xffffffff2b047890 */ /* 0x000fe4000fffe0ff */
[----:B------:R-:W-:Y:S01]  /*1d40*/  @UP1 UIADD3 UR4, UPT, UPT, UR43, URZ, URZ ;  /* 0x000000ff2b041290 */ /* 0x000fe2000fffe0ff */
[----:B------:R-:W1:Y:S01]  /*1d50*/  LDCU.64 UR28, c[0x0][0x348] ;  /* 0x00006900ff1c77ac */ /* 0x000e620008000a00 */
[----:B------:R-:W2:Y:S01]  /*1d60*/  LDCU UR41, c[0x0][0x374] ;  /* 0x00006e80ff2977ac */ /* 0x000ea20008000800 */
[----:B------:R-:W-:Y:S02]  /*1d70*/  ULEA UR48, UR48, UR5, 0x6 ;  /* 0x0000000530307291 */ /* 0x000fe4000f8e30ff */
[----:B------:R-:W-:Y:S02]  /*1d80*/  ULEA UR47, UR32, UR47, 0x4 ;  /* 0x0000002f202f7291 */ /* 0x000fe4000f8e20ff */
[----:B------:R-:W-:-:S02]  /*1d90*/  UIADD3 UR38, UPT, UPT, UR38, 0x8400, URZ ;  /* 0x0000840026267890 */ /* 0x000fc4000fffe0ff */
[----:B------:R-:W-:Y:S02]  /*1da0*/  UIADD3 UR37, UPT, UPT, UR37, 0x18400, URZ ;  /* 0x0001840025257890 */ /* 0x000fe4000fffe0ff */
[----:B------:R-:W-:Y:S02]  /*1db0*/  UIADD3 UR49, UPT, UPT, UR44, -UR43, URZ ;  /* 0x8000002b2c317290 */ /* 0x000fe4000fffe0ff */
[----:B------:R-:W-:Y:S02]  /*1dc0*/  UIADD3 UR31, UPT, UPT, UR4, 0x1, URZ ;  /* 0x00000001041f7890 */ /* 0x000fe4000fffe0ff */
[----:B------:R-:W-:Y:S01]  /*1dd0*/  UIADD3 UR46, UPT, UPT, -UR4, URZ, URZ ;  /* 0x000000ff042e7290 */ /* 0x000fe2000fffe1ff */
[----:B---3--:R-:W-:-:S11]  /*1de0*/  UMOV UR6, URZ ;  /* 0x000000ff00067c82 */ /* 0x008fd60008000000 */
.L_x_42:
[----:B------:R-:W3:Y:S02]  /*1df0*/  S2UR UR4, SR_CgaCtaId ;  /* 0x00000000000479c3 */ /* 0x000ee40000008800 */
[----:B---3--:R-:W-:-:S09]  /*1e00*/  UISETP.NE.AND UP0, UPT, UR4, URZ, UPT ;  /* 0x000000ff0400728c */ /* 0x008fd2000bf05270 */
[----:B------:R-:W-:Y:S05]  /*1e10*/  BRA.U UP0, `(.L_x_23) ;  /* 0x0000000100287547 */ /* 0x000fea000b800000 */
[----:B------:R-:W-:Y:S02]  /*1e20*/  LEA R0, R9, UR13, 0x3 ;  /* 0x0000000d09007c11 */ /* 0x000fe4000f8e18ff */
[----:B------:R-:W-:-:S04]  /*1e30*/  SHF.L.U32 R2, R8, 0x1f, RZ ;  /* 0x0000001f08027819 */ /* 0x000fc800000006ff */
[----:B------:R-:W3:Y:S02]  /*1e40*/  SYNCS.PHASECHK.TRANS64.TRYWAIT P0, [R0+URZ+0x140], R2 ;  /* 0x00014002000075a7 */ /* 0x000ee400080011ff */
[----:B---3--:R-:W-:Y:S05]  /*1e50*/  @!P0 BRA `(.L_x_24) ;  /* 0x0000009800088947 */ /* 0x008fea0003800000 */
.L_x_189:
[----:B------:R-:W-:Y:S01]  /*1e60*/  VIADD R9, R9, 0x1 ;  /* 0x0000000109097836 */ /* 0x000fe20000000000 */
[----:B------:R3:W-:Y:S04]  /*1e70*/  SYNCS.ARRIVE.TRANS64.A1T0 RZ, [R0+URZ+0x130], RZ ;  /* 0x000130ff00ff79a7 */ /* 0x0007e800081000ff */
[----:B------:R-:W-:-:S04]  /*1e80*/  ISETP.NE.AND P0, PT, R9, 0x2, PT ;  /* 0x000000020900780c */ /* 0x000fc80003f05270 */
[----:B------:R-:W-:Y:S02]  /*1e90*/  SEL R9, R9, RZ, P0 ;  /* 0x000000ff09097207 */ /* 0x000fe40000000000 */
[----:B---3--:R-:W-:-:S04]  /*1ea0*/  SEL R0, RZ, 0x1, P0 ;  /* 0x00000001ff007807 */ /* 0x008fc80000000000 */
[----:B------:R-:W-:-:S07]  /*1eb0*/  LOP3.LUT R8, R8, R0, RZ, 0x3c, !PT ;  /* 0x0000000008087212 */ /* 0x000fce00078e3cff */
.L_x_23:
[----:B------:R-:W-:Y:S01]  /*1ec0*/  ULEA UR4, UR6, UR13, 0x3 ;  /* 0x0000000d06047291 */ /* 0x000fe2000f8e18ff */
[----:B------:R-:W-:Y:S01]  /*1ed0*/  SHF.L.U32 R0, R12, 0x1f, RZ ;  /* 0x0000001f0c007819 */ /* 0x000fe200000006ff */
[----:B------:R-:W-:Y:S02]  /*1ee0*/  UISETP.GE.U32.AND UP0, UPT, UR50, 0x3f, UPT ;  /* 0x0000003f3200788c */ /* 0x000fe4000bf06070 */
[----:B------:R-:W-:Y:S01]  /*1ef0*/  ULEA UR11, UR26, UR48, 0x8 ;  /* 0x000000301a0b7291 */ /* 0x000fe2000f8e40ff */
[----:B------:R-:W-:-:S04]  /*1f00*/  UMOV UR7, URZ ;  /* 0x000000ff00077c82 */ /* 0x000fc80008000000 */
[----:B------:R3:W4:Y:S01]  /*1f10*/  SYNCS.PHASECHK.TRANS64.TRYWAIT P0, [UR4+0x40], R0 ;  /* 0x00004000ff0075a7 */ /* 0x0007220008001104 */
[----:B------:R-:W-:-:S04]  /*1f20*/  ULEA.HI UR4, UR20, UR20, URZ, 0x1 ;  /* 0x0000001414047291 */ /* 0x000fc8000f8f08ff */
[----:B------:R-:W-:-:S04]  /*1f30*/  USHF.L.U32 UR4, UR4, 0x6, URZ ;  /* 0x0000000604047899 */ /* 0x000fc800080006ff */
[----:B------:R-:W-:-:S04]  /*1f40*/  ULOP3.LUT UR35, UR4, 0xffffff80, URZ, 0xc0, !UPT ;  /* 0xffffff8004237892 */ /* 0x000fc8000f8ec0ff */
[----:B------:R-:W-:Y:S01]  /*1f50*/  UIADD3 UR35, UPT, UPT, UR47, UR35, URZ ;  /* 0x000000232f237290 */ /* 0x000fe2000fffe0ff */
[----:B------:R-:W-:Y:S11]  /*1f60*/  BRA.U !UP0, `(.L_x_25) ;  /* 0x0000000108d07547 */ /* 0x000ff6000b800000 */
[----:B------:R-:W-:Y:S01]  /*1f70*/  UMOV UR17, UR46 ;  /* 0x0000002e00117c82 */ /* 0x000fe20008000000 */
[----:B------:R-:W-:Y:S01]  /*1f80*/  UMOV UR4, UR6 ;  /* 0x0000000600047c82 */ /* 0x000fe20008000000 */
[----:B------:R-:W-:-:S05]  /*1f90*/  UMOV UR34, URZ ;  /* 0x000000ff00227c82 */ /* 0x000fca0008000000 */
.L_x_31:
[----:B------:R-:W-:Y:S01]  /*1fa0*/  ULEA UR33, UR4, UR13, 0x3 ;  /* 0x0000000d04217291 */ /* 0x000fe2000f8e18ff */
[----:B------:R-:W-:Y:S01]  /*1fb0*/  @P3 MOV R2, 0xc000 ;  /* 0x0000c00000023802 */ /* 0x000fe20000000f00 */
[----:B--2-4-:R-:W-:Y:S10]  /*1fc0*/  @P0 BRA `(.L_x_26) ;  /* 0x00000000000c0947 */ /* 0x014ff40003800000 */
[----:B------:R-:W-:-:S04]  /*1fd0*/  SHF.L.U32 R3, R12, 0x1f, RZ ;  /* 0x0000001f0c037819 */ /* 0x000fc800000006ff */
[----:B------:R-:W4:Y:S02]  /*1fe0*/  SYNCS.PHASECHK.TRANS64.TRYWAIT P0, [UR33+0x40], R3 ;  /* 0x00004003ff0075a7 */ /* 0x000f240008001121 */
[----:B----4-:R-:W-:Y:S05]  /*1ff0*/  @!P0 BRA `(.L_x_27) ;  /* 0x0000009400b48947 */ /* 0x010fea0003800000 */
.L_x_26:
[----:B------:R4:W-:Y:S01]  /*2000*/  @P3 SYNCS.ARRIVE.TRANS64 RZ, [UR33], R2 ;  /* 0x00000002ffff39a7 */ /* 0x0009e20008000021 */
[----:B------:R-:W-:Y:S02]  /*2010*/  ULOP3.LUT UR5, UR21, 0x2, URZ, 0xfc, !UPT ;  /* 0x0000000215057892 */ /* 0x000fe4000f8efcff */
[----:B------:R-:W-:Y:S02]  /*2020*/  UIADD3 UR17, UPT, UPT, UR17, 0x1, URZ ;  /* 0x0000000111117890 */ /* 0x000fe4000fffe0ff */
[----:B------:R-:W-:Y:S02]  /*2030*/  UISETP.NE.AND UP0, UPT, UR5, 0x2, UPT ;  /* 0x000000020500788c */ /* 0x000fe4000bf05270 */
[----:B------:R-:W-:-:S07]  /*2040*/  UISETP.NE.AND UP2, UPT, UR17, 0x1, UPT ;  /* 0x000000011100788c */ /* 0x000fce000bf45270 */
[----:B------:R-:W-:Y:S05]  /*2050*/  BRA.U UP0, `(.L_x_28) ;  /* 0x0000000100047547 */ /* 0x000fea000b800000 */
[----:B-12---:R-:W-:Y:S05]  /*2060*/  BPT.TRAP 0x1 ;  /* 0x000000040000795c */ /* 0x006fea0000300000 */
.L_x_28:
[----:B------:R-:W-:Y:S04]  /*2070*/  BSSY.RECONVERGENT B0, `(.L_x_29) ;  /* 0x0000003000007945 */ /* 0x000fe80003800200 */
[----:B------:R-:W-:Y:S05]  /*2080*/  @!P2 BRA `(.L_x_30) ;  /* 0x000000000004a947 */ /* 0x000fea0003800000 */
[----:B-12---:R-:W-:Y:S05]  /*2090*/  BPT.TRAP 0x1 ;  /* 0x000000040000795c */ /* 0x006fea0000300000 */
.L_x_30:
[----:B-12---:R-:W-:Y:S05]  /*20a0*/  BSYNC.RECONVERGENT B0 ;  /* 0x0000000000007941 */ /* 0x006fea0003800200 */
.L_x_29:
[----:B------:R-:W-:Y:S02]  /*20b0*/  UIADD3 UR5, UPT, UPT, UR4, 0x1, URZ ;  /* 0x0000000104057890 */ /* 0x000fe4000fffe0ff */
[----:B------:R-:W-:Y:S02]  /*20c0*/  ULEA UR32, UR4, UR30, 0xb ;  /* 0x0000001e04207291 */ /* 0x000fe4000f8e58ff */
[----:B------:R-:W-:Y:S02]  /*20d0*/  UISETP.NE.AND UP0, UPT, UR5, 0x8, UPT ;  /* 0x000000080500788c */ /* 0x000fe4000bf05270 */
[----:B------:R-:W-:Y:S02]  /*20e0*/  UIADD3 UR14, UP1, UPT, UR28, 0x80, URZ ;  /* 0x000000801c0e7890 */ /* 0x000fe4000ff3e0ff */
[----:B------:R-:W-:Y:S02]  /*20f0*/  USEL UR7, URZ, 0x1, UP0 ;  /* 0x00000001ff077887 */ /* 0x000fe40008000000 */
[----:B------:R-:W-:-:S02]  /*2100*/  USEL UR6, UR5, URZ, UP0 ;  /* 0x000000ff05067287 */ /* 0x000fc40008000000 */
[----:B------:R-:W-:Y:S02]  /*2110*/  ULEA UR32, UR32, UR13, 0x2 ;  /* 0x0000000d20207291 */ /* 0x000fe4000f8e10ff */
[----:B------:R-:W-:Y:S01]  /*2120*/  ULEA UR5, UR6, UR13, 0x3 ;  /* 0x0000000d06057291 */ /* 0x000fe2000f8e18ff */
[----:B------:R-:W-:Y:S01]  /*2130*/  LOP3.LUT R12, R12, UR7, RZ, 0x3c, !PT ;  /* 0x000000070c0c7c12 */ /* 0x000fe2000f8e3cff */
[----:B------:R-:W-:Y:S02]  /*2140*/  ULOP3.LUT UR33, UR33, 0xfefffff8, URZ, 0xc0, !UPT ;  /* 0xfefffff821217892 */ /* 0x000fe4000f8ec0ff */
[----:B------:R-:W-:Y:S01]  /*2150*/  UIADD3.X UR15, UPT, UPT, URZ, UR29, URZ, UP1, !UPT ;  /* 0x0000001dff0f7290 */ /* 0x000fe20008ffe4ff */
[----:B---3--:R-:W-:Y:S01]  /*2160*/  SHF.L.U32 R0, R12, 0x1f, RZ ;  /* 0x0000001f0c007819 */ /* 0x008fe200000006ff */
[----:B------:R-:W-:Y:S02]  /*2170*/  UIADD3 UR32, UPT, UPT, UR32, 0x8400, URZ ;  /* 0x0000840020207890 */ /* 0x000fe4000fffe0ff */
[----:B------:R-:W-:Y:S01]  /*2180*/  UPRMT UR16, URZ, 0x5410, UR25 ;  /* 0x00005410ff107896 */ /* 0x000fe20008000019 */
[----:B------:R1:W2:Y:S01]  /*2190*/  SYNCS.PHASECHK.TRANS64.TRYWAIT P0, [UR5+0x40], R0 ;  /* 0x00004000ff0075a7 */ /* 0x0002a20008001105 */
[----:B------:R-:W-:-:S02]  /*21a0*/  ULEA UR5, UR4, UR27, 0xc ;  /* 0x0000001b04057291 */ /* 0x000fc4000f8e60ff */
[----:B------:R-:W-:Y:S02]  /*21b0*/  UIADD3 UR4, UP0, UPT, UR28, 0x180, URZ ;  /* 0x000001801c047890 */ /* 0x000fe4000ff1e0ff */
[----:B------:R-:W-:Y:S02]  /*21c0*/  ULEA UR5, UR5, UR13, 0x2 ;  /* 0x0000000d05057291 */ /* 0x000fe4000f8e10ff */
[----:B------:R-:W-:Y:S02]  /*21d0*/  UPRMT UR7, URZ, 0x5410, UR24 ;  /* 0x00005410ff077896 */ /* 0x000fe40008000018 */
[----:B------:R-:W-:Y:S02]  /*21e0*/  UIADD3 UR8, UPT, UPT, UR5, 0x18400, URZ ;  /* 0x0001840005087890 */ /* 0x000fe4000fffe0ff */
[----:B------:R-:W-:Y:S01]  /*21f0*/  UIADD3.X UR5, UPT, UPT, URZ, UR29, URZ, UP0, !UPT ;  /* 0x0000001dff057290 */ /* 0x000fe200087fe4ff */
[----:B------:R-:W-:Y:S01]  /*2200*/  UMOV UR18, 0x0 ;  /* 0x0000000000127882 */ /* 0x000fe20000000000 */
[----:B------:R-:W-:Y:S01]  /*2210*/  UMOV UR19, 0x10000000 ;  /* 0x1000000000137882 */ /* 0x000fe20000000000 */
[----:B------:R-:W-:Y:S01]  /*2220*/  UMOV UR10, UR34 ;  /* 0x00000022000a7c82 */ /* 0x000fe20008000000 */
[----:B------:R-:W-:Y:S01]  /*2230*/  UMOV UR12, UR36 ;  /* 0x00000024000c7c82 */ /* 0x000fe20008000000 */
[----:B------:R-:W-:Y:S01]  /*2240*/  UMOV UR9, UR33 ;  /* 0x0000002100097c82 */ /* 0x000fe20008000000 */
[----:B------:R3:W-:Y:S03]  /*2250*/  UTMALDG.3D.MULTICAST.2CTA [UR32], [UR14], UR16, desc[UR18] ;  /* 0x000012200e0073b4 */ /* 0x0007e60008211810 */
[----:B------:R4:W-:Y:S01]  /*2260*/  UTMALDG.3D.MULTICAST.2CTA [UR8], [UR4], UR7, desc[UR18] ;  /* 0x00001208040073b4 */ /* 0x0009e20008211807 */
[----:B---3--:R-:W-:Y:S01]  /*2270*/  UIADD3 UR34, UPT, UPT, UR34, 0x20, URZ ;  /* 0x0000002022227890 */ /* 0x008fe2000fffe0ff */
[----:B----4-:R-:W-:Y:S01]  /*2280*/  UMOV UR7, UR31 ;  /* 0x0000001f00077c82 */ /* 0x010fe20008000000 */
[----:B------:R-:W-:Y:S01]  /*2290*/  UMOV UR4, UR6 ;  /* 0x0000000600047c82 */ /* 0x000fe20008000000 */
[----:B-1----:R-:W-:Y:S09]  /*22a0*/  BRA.U UP2, `(.L_x_31) ;  /* 0xfffffffd023c7547 */ /* 0x002ff2000b83ffff */
.L_x_25:
[----:B------:R-:W-:Y:S01]  /*22b0*/  ULEA UR4, UR6, UR13, 0x3 ;  /* 0x0000000d06047291 */ /* 0x000fe2000f8e18ff */
[----:B---3--:R-:W-:Y:S01]  /*22c0*/  SHF.L.U32 R0, R12, 0x1f, RZ ;  /* 0x0000001f0c007819 */ /* 0x008fe200000006ff */
[----:B------:R-:W-:Y:S01]  /*22d0*/  @!P1 SYNCS.ARRIVE.TRANS64.A1T0 RZ, [UR13+0xc8], RZ ;  /* 0x0000c8ffffff99a7 */ /* 0x000fe2000810000d */
[----:B------:R-:W-:-:S06]  /*22e0*/  UISETP.GT.AND UP0, UPT, UR44, UR43, UPT ;  /* 0x0000002b2c00728c */ /* 0x000fcc000bf04270 */
[----:B--2-4-:R2:W3:Y:S03]  /*22f0*/  SYNCS.PHASECHK.TRANS64.TRYWAIT P0, [UR4+0x40], R0 ;  /* 0x00004000ff0075a7 */ /* 0x0144e60008001104 */
[----:B------:R-:W-:Y:S05]  /*2300*/  BRA.U !UP0, `(.L_x_32) ;  /* 0x0000000108c07547 */ /* 0x000fea000b800000 */
[----:B------:R-:W-:Y:S01]  /*2310*/  UIADD3 UR26, UPT, UPT, UR49, UR7, URZ ;  /* 0x00000007311a7290 */ /* 0x000fe2000fffe0ff */
[----:B------:R-:W-:-:S11]  /*2320*/  UMOV UR4, UR6 ;  /* 0x0000000600047c82 */ /* 0x000fd60008000000 */
.L_x_38:
[----:B------:R-:W-:Y:S01]  /*2330*/  ULEA UR17, UR4, UR13, 0x3 ;  /* 0x0000000d04117291 */ /* 0x000fe2000f8e18ff */
[----:B---3--:R-:W-:Y:S01]  /*2340*/  @P3 MOV R2, 0xc000 ;  /* 0x0000c00000023802 */ /* 0x008fe20000000f00 */
[----:B-1-3--:R-:W-:Y:S10]  /*2350*/  @P0 BRA `(.L_x_33) ;  /* 0x00000000000c0947 */ /* 0x00aff40003800000 */
[----:B------:R-:W-:-:S04]  /*2360*/  SHF.L.U32 R3, R12, 0x1f, RZ ;  /* 0x0000001f0c037819 */ /* 0x000fc800000006ff */
[----:B------:R-:W3:Y:S02]  /*2370*/  SYNCS.PHASECHK.TRANS64.TRYWAIT P0, [UR17+0x40], R3 ;  /* 0x00004003ff0075a7 */ /* 0x000ee40008001111 */
[----:B---3--:R-:W-:Y:S05]  /*2380*/  @!P0 BRA `(.L_x_34) ;  /* 0x0000009000e88947 */ /* 0x008fea0003800000 */
.L_x_33:
[----:B------:R3:W-:Y:S01]  /*2390*/  @P3 SYNCS.ARRIVE.TRANS64 RZ, [UR17], R2 ;  /* 0x00000002ffff39a7 */ /* 0x0007e20008000011 */
[----:B------:R-:W-:-:S04]  /*23a0*/  ULOP3.LUT UR5, UR21, 0x2, URZ, 0xfc, !UPT ;  /* 0x0000000215057892 */ /* 0x000fc8000f8efcff */
[----:B------:R-:W-:-:S09]  /*23b0*/  UISETP.NE.AND UP0, UPT, UR5, 0x2, UPT ;  /* 0x000000020500788c */ /* 0x000fd2000bf05270 */
[----:B------:R-:W-:Y:S05]  /*23c0*/  BRA.U UP0, `(.L_x_35) ;  /* 0x0000000100047547 */ /* 0x000fea000b800000 */
[----:B-1----:R-:W-:Y:S05]  /*23d0*/  BPT.TRAP 0x1 ;  /* 0x000000040000795c */ /* 0x002fea0000300000 */
.L_x_35:
[----:B------:R-:W-:Y:S04]  /*23e0*/  BSSY.RECONVERGENT B0, `(.L_x_36) ;  /* 0x0000003000007945 */ /* 0x000fe80003800200 */
[----:B------:R-:W-:Y:S05]  /*23f0*/  @!P2 BRA `(.L_x_37) ;  /* 0x000000000004a947 */ /* 0x000fea0003800000 */
[----:B-1----:R-:W-:Y:S05]  /*2400*/  BPT.TRAP 0x1 ;  /* 0x000000040000795c */ /* 0x002fea0000300000 */
.L_x_37:
[----:B-1----:R-:W-:Y:S05]  /*2410*/  BSYNC.RECONVERGENT B0 ;  /* 0x0000000000007941 */ /* 0x002fea0003800200 */
.L_x_36:
[----:B------:R-:W-:Y:S02]  /*2420*/  UIADD3 UR5, UPT, UPT, UR4, 0x1, URZ ;  /* 0x0000000104057890 */ /* 0x000fe4000fffe0ff */
[----:B------:R-:W-:Y:S02]  /*2430*/  UIADD3 UR14, UP1, UPT, UR28, 0x80, URZ ;  /* 0x000000801c0e7890 */ /* 0x000fe4000ff3e0ff */
[----:B------:R-:W-:Y:S02]  /*2440*/  UISETP.NE.AND UP0, UPT, UR5, 0x8, UPT ;  /* 0x000000080500788c */ /* 0x000fe4000bf05270 */
[----:B------:R-:W-:Y:S02]  /*2450*/  ULEA UR16, UR4, UR38, 0xd ;  /* 0x0000002604107291 */ /* 0x000fe4000f8e68ff */
[----:B------:R-:W-:Y:S02]  /*2460*/  USEL UR8, URZ, 0x1, UP0 ;  /* 0x00000001ff087887 */ /* 0x000fe40008000000 */
[----:B------:R-:W-:-:S02]  /*2470*/  USEL UR6, UR5, URZ, UP0 ;  /* 0x000000ff05067287 */ /* 0x000fc40008000000 */
[----:B------:R-:W-:Y:S02]  /*2480*/  UIADD3 UR22, UP0, UPT, UR28, 0x180, URZ ;  /* 0x000001801c167890 */ /* 0x000fe4000ff1e0ff */
[----:B------:R-:W-:Y:S01]  /*2490*/  ULEA UR5, UR6, UR13, 0x3 ;  /* 0x0000000d06057291 */ /* 0x000fe2000f8e18ff */
[----:B------:R-:W-:Y:S01]  /*24a0*/  LOP3.LUT R12, R12, UR8, RZ, 0x3c, !PT ;  /* 0x000000080c0c7c12 */ /* 0x000fe2000f8e3cff */
[----:B------:R-:W-:Y:S02]  /*24b0*/  ULEA UR8, UR4, UR37, 0xe ;  /* 0x0000002504087291 */ /* 0x000fe4000f8e70ff */
[----:B------:R-:W-:Y:S01]  /*24c0*/  USHF.L.U32 UR18, UR7, 0x5, URZ ;  /* 0x0000000507127899 */ /* 0x000fe200080006ff */
[----:B--2---:R-:W-:Y:S01]  /*24d0*/  SHF.L.U32 R0, R12, 0x1f, RZ ;  /* 0x0000001f0c007819 */ /* 0x004fe200000006ff */
[----:B------:R-:W-:Y:S02]  /*24e0*/  ULOP3.LUT UR17, UR17, 0xfefffff8, URZ, 0xc0, !UPT ;  /* 0xfefffff811117892 */ /* 0x000fe4000f8ec0ff */
[----:B------:R-:W-:Y:S01]  /*24f0*/  UPRMT UR4, URZ, 0x5410, UR25 ;  /* 0x00005410ff047896 */ /* 0x000fe20008000019 */
[----:B------:R4:W1:Y:S01]  /*2500*/  SYNCS.PHASECHK.TRANS64.TRYWAIT P0, [UR5+0x40], R0 ;  /* 0x00004000ff0075a7 */ /* 0x0008620008001105 */
[----:B------:R-:W-:-:S02]  /*2510*/  UIADD3.X UR15, UPT, UPT, URZ, UR29, URZ, UP1, !UPT ;  /* 0x0000001dff0f7290 */ /* 0x000fc40008ffe4ff */
[----:B------:R-:W-:Y:S02]  /*2520*/  UPRMT UR5, URZ, 0x5410, UR24 ;  /* 0x00005410ff057896 */ /* 0x000fe40008000018 */
[----:B------:R-:W-:Y:S01]  /*2530*/  UIADD3.X UR23, UPT, UPT, URZ, UR29, URZ, UP0, !UPT ;  /* 0x0000001dff177290 */ /* 0x000fe200087fe4ff */
[----:B------:R-:W-:Y:S01]  /*2540*/  UMOV UR32, 0x0 ;  /* 0x0000000000207882 */ /* 0x000fe20000000000 */
[----:B------:R-:W-:Y:S01]  /*2550*/  UMOV UR33, 0x10000000 ;  /* 0x1000000000217882 */ /* 0x000fe20000000000 */
[----:B------:R-:W-:Y:S01]  /*2560*/  UMOV UR19, UR35 ;  /* 0x0000002300137c82 */ /* 0x000fe20008000000 */
[----:B------:R-:W-:Y:S01]  /*2570*/  UMOV UR20, UR36 ;  /* 0x0000002400147c82 */ /* 0x000fe20008000000 */
[----:B------:R-:W-:Y:S01]  /*2580*/  UMOV UR12, UR36 ;  /* 0x00000024000c7c82 */ /* 0x000fe20008000000 */
[----:B------:R-:W-:Y:S01]  /*2590*/  UMOV UR9, UR17 ;  /* 0x0000001100097c82 */ /* 0x000fe20008000000 */
[----:B------:R-:W-:Y:S01]  /*25a0*/  UMOV UR10, UR18 ;  /* 0x00000012000a7c82 */ /* 0x000fe20008000000 */
[----:B------:R2:W-:Y:S01]  /*25b0*/  UTMALDG.3D.MULTICAST.2CTA [UR16], [UR14], UR4, desc[UR32] ;  /* 0x000020100e0073b4 */ /* 0x0005e20008211804 */
[----:B------:R-:W-:-:S04]  /*25c0*/  UIADD3 UR7, UPT, UPT, UR7, 0x1, URZ ;  /* 0x0000000107077890 */ /* 0x000fc8000fffe0ff */
[----:B------:R-:W-:Y:S01]  /*25d0*/  UISETP.NE.AND UP0, UPT, UR7, UR26, UPT ;  /* 0x0000001a0700728c */ /* 0x000fe2000bf05270 */
[----:B------:R4:W-:Y:S01]  /*25e0*/  UTMALDG.3D.MULTICAST.2CTA [UR8], [UR22], UR5, desc[UR32] ;  /* 0x00002008160073b4 */ /* 0x0009e20008211805 */
[----:B--2---:R-:W-:-:S07]  /*25f0*/  UMOV UR4, UR6 ;  /* 0x0000000600047c82 */ /* 0x004fce0008000000 */
[----:B----4-:R-:W-:Y:S05]  /*2600*/  BRA.U UP0, `(.L_x_38) ;  /* 0xfffffffd00487547 */ /* 0x010fea000b83ffff */
.L_x_32:
[C---:B------:R-:W-:Y:S01]  /*2610*/  LEA R3, R11.reuse, UR13, 0x3 ;  /* 0x0000000d0b037c11 */ /* 0x040fe2000f8e18ff */
[----:B------:R-:W-:Y:S01]  /*2620*/  NOP ;  /* 0x0000000000007918 */ /* 0x000fe20000000000 */
[----:B--2---:R-:W-:Y:S02]  /*2630*/  SHF.L.U32 R0, R10, 0x1f, RZ ;  /* 0x0000001f0a007819 */ /* 0x004fe400000006ff */
[----:B------:R-:W-:Y:S02]  /*2640*/  LEA R4, R11, UR13, 0x4 ;  /* 0x0000000d0b047c11 */ /* 0x000fe4000f8e20ff */
[----:B-1-3--:R-:W1:Y:S02]  /*2650*/  SYNCS.PHASECHK.TRANS64.TRYWAIT P0, [R3+URZ+0xd0], R0 ;  /* 0x0000d000030075a7 */ /* 0x00ae6400080011ff */
[----:B-1----:R-:W-:Y:S05]  /*2660*/  @!P0 BRA `(.L_x_39) ;  /* 0x0000009000488947 */ /* 0x002fea0003800000 */
.L_x_192:
[----:B------:R-:W2:Y:S01]  /*2670*/  LDS.128 R4, [R4+0x160] ;  /* 0x0001600004047984 */ /* 0x000ea20000000c00 */
[----:B------:R-:W-:Y:S01]  /*2680*/  UISETP.GE.AND UP0, UPT, UR45, 0x1, UPT ;  /* 0x000000012d00788c */ /* 0x000fe2000bf06270 */
[----:B------:R-:W-:Y:S01]  /*2690*/  @!PT LDS RZ, [RZ] ;  /* 0x00000000fffff984 */ /* 0x000fe20000000800 */
[----:B------:R-:W-:Y:S01]  /*26a0*/  @!PT LDS RZ, [RZ] ;  /* 0x00000000fffff984 */ /* 0x000fe20000000800 */
[----:B------:R-:W-:Y:S01]  /*26b0*/  @!PT LDS RZ, [RZ] ;  /* 0x00000000fffff984 */ /* 0x000fe20000000800 */
[----:B------:R-:W-:Y:S01]  /*26c0*/  @!PT LDS RZ, [RZ] ;  /* 0x00000000fffff984 */ /* 0x000fe20000000800 */
[----:B------:R3:W-:Y:S06]  /*26d0*/  MEMBAR.ALL.CTA ;  /* 0x0000000000007992 */ /* 0x0007ec0000008000 */
[----:B---3--:R-:W3:Y:S01]  /*26e0*/  FENCE.VIEW.ASYNC.S ;  /* 0x00000000000073c6 */ /* 0x008ee20000000000 */
[----:B--2---:R-:W-:-:S13]  /*26f0*/  LOP3.LUT P0, RZ, R6, 0x1, RZ, 0xc0, !PT ;  /* 0x0000000106ff7812 */ /* 0x004fda000780c0ff */
[----:B---3--:R-:W-:Y:S01]  /*2700*/  VOTEU.ANY UP1, P0 ;  /* 0x0000000000ff7886 */ /* 0x008fe20000020100 */
[----:B------:R-:W-:-:S13]  /*2710*/  PLOP3.LUT P0, PT, PT, PT, UP1, 0x80, 0x8 ;  /* 0x000000000008781c */ /* 0x000fda0003f0f018 */
[----:B-1----:R-:W-:Y:S02]  /*2720*/  @P0 LOP3.LUT R0, R5, 0xffff, RZ, 0xc0, !PT ;  /* 0x0000ffff05000812 */ /* 0x002fe400078ec0ff */
[----:B------:R-:W-:Y:S02]  /*2730*/  @P0 MOV R2, R4 ;  /* 0x0000000400020202 */ /* 0x000fe40000000f00 */
[----:B------:R-:W-:Y:S01]  /*2740*/  @P0 R2UR UR5, R0 ;  /* 0x00000000000502ca */ /* 0x000fe200000e0000 */
[----:B------:R-:W-:Y:S01]  /*2750*/  VIADD R0, R3, 0xe0 ;  /* 0x000000e003007836 */ /* 0x000fe20000000000 */
[----:B------:R-:W-:Y:S02]  /*2760*/  @P0 SHF.R.U32.HI R4, RZ, 0x10, R5 ;  /* 0x00000010ff040819 */ /* 0x000fe40000011605 */
[----:B------:R-:W-:Y:S02]  /*2770*/  @P0 R2UR UR7, R2 ;  /* 0x00000000020702ca */ /* 0x000fe400000e0000 */
[----:B------:R-:W-:-:S02]  /*2780*/  PRMT R0, RZ, 0x654, R0 ;  /* 0x00000654ff007816 */ /* 0x000fc40000000000 */
[----:B------:R-:W-:Y:S02]  /*2790*/  @P0 R2UR UR4, R4 ;  /* 0x00000000040402ca */ /* 0x000fe400000e0000 */
[----:B------:R1:W-:Y:S03]  /*27a0*/  SYNCS.ARRIVE.TRANS64.RED.A1T0 RZ, [R0+URZ], RZ ;  /* 0x000000ff00ff79a7 */ /* 0x0003e600081004ff */
[----:B------:R-:W-:-:S04]  /*27b0*/  @UP1 UMOV UR39, UR5 ;  /* 0x0000000500271c82 */ /* 0x000fc80008000000 */
[----:B------:R-:W-:-:S04]  /*27c0*/  @UP1 UMOV UR40, UR7 ;  /* 0x0000000700281c82 */ /* 0x000fc80008000000 */
[----:B------:R-:W-:Y:S01]  /*27d0*/  @UP1 UMOV UR36, UR4 ;  /* 0x0000000400241c82 */ /* 0x000fe20008000000 */
[----:B------:R-:W-:Y:S05]  /*27e0*/  BRA.U !UP0, `(.L_x_40) ;  /* 0x0000000108d47547 */ /* 0x000fea000b800000 */
[----:B------:R-:W2:Y:S01]  /*27f0*/  LDCU.128 UR16, c[0x0][0xb10] ;  /* 0x00016200ff1077ac */ /* 0x000ea20008000c00 */
[----:B------:R-:W3:Y:S01]  /*2800*/  LDCU UR12, c[0x0][0xb20] ;  /* 0x00016400ff0c77ac */ /* 0x000ee20008000800 */
[----:B------:R-:W4:Y:S01]  /*2810*/  LDCU UR20, c[0x0][0xb0c] ;  /* 0x00016180ff1477ac */ /* 0x000f220008000800 */
[----:B------:R-:W1:Y:S01]  /*2820*/  LDCU.64 UR8, c[0x0][0xb28] ;  /* 0x00016500ff0877ac */ /* 0x000e620008000a00 */
[----:B------:R-:W-:Y:S02]  /*2830*/  UISETP.NE.AND UP3, UPT, UR45, 0x1, UPT ;  /* 0x000000012d00788c */ /* 0x000fe4000bf65270 */
[----:B--2---:R-:W-:Y:S02]  /*2840*/  UIMAD.WIDE.U32 UR10, UR41, UR19, URZ ;  /* 0x00000013290a72a5 */ /* 0x004fe4000f8e00ff */
[----:B------:R-:W-:Y:S02]  /*2850*/  UIMAD.WIDE.U32 UR4, UR42, UR16, URZ ;  /* 0x000000102a0472a5 */ /* 0x000fe4000f8e00ff */
[----:B------:R-:W-:-:S02]  /*2860*/  UISETP.NE.AND UP0, UPT, UR18, 0x1, UPT ;  /* 0x000000011200788c */ /* 0x000fc4000bf05270 */
[----:B------:R-:W-:Y:S01]  /*2870*/  UIMAD.WIDE.U32 UR22, UR39, UR19, URZ ;  /* 0x00000013271672a5 */ /* 0x000fe2000f8e00ff */
[----:B------:R-:W-:Y:S02]  /*2880*/  UMOV UR10, UR11 ;  /* 0x0000000b000a7c82 */ /* 0x000fe40008000000 */
[----:B------:R-:W-:Y:S01]  /*2890*/  UMOV UR4, UR5 ;  /* 0x0000000500047c82 */ /* 0x000fe20008000000 */
[----:B---3--:R-:W-:Y:S02]  /*28a0*/  USHF.R.U32.HI UR10, URZ, UR12, UR10 ;  /* 0x0000000cff0a7299 */ /* 0x008fe4000801160a */
[----:B----4-:R-:W-:Y:S02]  /*28b0*/  UISETP.NE.AND UP2, UPT, UR20, 0x1, UPT ;  /* 0x000000011400788c */ /* 0x010fe4000bf45270 */
[----:B------:R-:W-:Y:S02]  /*28c0*/  USHF.R.U32.HI UR4, URZ, UR17, UR4 ;  /* 0x00000011ff047299 */ /* 0x000fe40008011604 */
[----:B------:R-:W-:-:S02]  /*28d0*/  USEL UR5, UR41, UR10, !UP0 ;  /* 0x0000000a29057287 */ /* 0x000fc4000c000000 */
[----:B------:R-:W-:Y:S02]  /*28e0*/  USEL UR7, UR42, UR4, !UP2 ;  /* 0x000000042a077287 */ /* 0x000fe4000d000000 */
[----:B-1----:R-:W-:Y:S01]  /*28f0*/  UIMAD.WIDE.U32 UR10, UR5, UR8, URZ ;  /* 0x00000008050a72a5 */ /* 0x002fe2000f8e00ff */
[----:B------:R-:W-:Y:S01]  /*2900*/  UMOV UR4, UR23 ;  /* 0x0000001700047c82 */ /* 0x000fe20008000000 */
[----:B------:R-:W-:Y:S02]  /*2910*/  UIMAD.WIDE.U32 UR14, UR40, UR16, URZ ;  /* 0x00000010280e72a5 */ /* 0x000fe4000f8e00ff */
[----:B------:R-:W-:-:S03]  /*2920*/  UIMAD.WIDE.U32 UR22, UR7, UR8, URZ ;  /* 0x00000008071672a5 */ /* 0x000fc6000f8e00ff */
[----:B------:R-:W-:Y:S01]  /*2930*/  UMOV UR10, UR11 ;  /* 0x0000000b000a7c82 */ /* 0x000fe20008000000 */
[----:B------:R-:W-:Y:S02]  /*2940*/  USHF.R.U32.HI UR4, URZ, UR12, UR4 ;  /* 0x0000000cff047299 */ /* 0x000fe40008011604 */
[----:B------:R-:W-:Y:S01]  /*2950*/  @UP3 USHF.R.U32.HI UR5, URZ, UR9, UR10 ;  /* 0x00000009ff053299 */ /* 0x000fe2000801160a */
[----:B------:R-:W-:Y:S01]  /*2960*/  UMOV UR14, UR15 ;  /* 0x0000000f000e7c82 */ /* 0x000fe20008000000 */
[----:B------:R-:W-:Y:S01]  /*2970*/  UMOV UR22, UR23 ;  /* 0x0000001700167c82 */ /* 0x000fe20008000000 */
[----:B------:R-:W-:Y:S02]  /*2980*/  USHF.R.U32.HI UR17, URZ, UR17, UR14 ;  /* 0x00000011ff117299 */ /* 0x000fe4000801160e */
[----:B------:R-:W-:Y:S02]  /*2990*/  USEL UR4, UR39, UR4, !UP0 ;  /* 0x0000000427047287 */ /* 0x000fe4000c000000 */
[----:B------:R-:W-:-:S02]  /*29a0*/  @UP3 USHF.R.U32.HI UR7, URZ, UR9, UR22 ;  /* 0x00000009ff073299 */ /* 0x000fc40008011616 */
[----:B------:R-:W-:Y:S02]  /*29b0*/  UIMAD UR10, UR45, UR5, URZ ;  /* 0x000000052d0a72a4 */ /* 0x000fe4000f8e02ff */
[----:B------:R-:W-:Y:S02]  /*29c0*/  USEL UR5, UR40, UR17, !UP2 ;  /* 0x0000001128057287 */ /* 0x000fe4000d000000 */
[----:B------:R-:W-:Y:S02]  /*29d0*/  UIMAD UR12, UR45, UR7, URZ ;  /* 0x000000072d0c72a4 */ /* 0x000fe4000f8e02ff */
[----:B------:R-:W-:Y:S02]  /*29e0*/  UISETP.GE.AND UP0, UPT, UR4, UR10, UPT ;  /* 0x0000000a0400728c */ /* 0x000fe4000bf06270 */
[----:B------:R-:W-:Y:S02]  /*29f0*/  UIMAD.WIDE.U32 UR10, UR4, UR8, URZ ;  /* 0x00000008040a72a5 */ /* 0x000fe4000f8e00ff */
[----:B------:R-:W-:-:S02]  /*2a00*/  UISETP.GE.OR UP0, UPT, UR5, UR12, UP0 ;  /* 0x0000000c0500728c */ /* 0x000fc40008706670 */
        /* <DEDUP_REMOVED lines=19> */
.L_x_40:
[----:B------:R-:W2:Y:S02]  /*2b40*/  LDCU UR4, c[0x0][0xb30] ;  /* 0x00016600ff0477ac */ /* 0x000ea40008000800 */
[----:B--2---:R-:W-:-:S09]  /*2b50*/  UISETP.NE.AND UP0, UPT, UR4, 0x1, UPT ;  /* 0x000000010400788c */ /* 0x004fd2000bf05270 */
[----:B------:R-:W-:Y:S05]  /*2b60*/  BRA.U UP0, `(.L_x_41) ;  /* 0x0000000100447547 */ /* 0x000fea000b800000 */
[----:B------:R-:W2:Y:S01]  /*2b70*/  LDCU.128 UR16, c[0x0][0xb10] ;  /* 0x00016200ff1077ac */ /* 0x000ea20008000c00 */
[----:B------:R-:W3:Y:S01]  /*2b80*/  LDCU UR10, c[0x0][0xb0c] ;  /* 0x00016180ff0a77ac */ /* 0x000ee20008000800 */
[----:B------:R-:W4:Y:S01]  /*2b90*/  LDCU UR7, c[0x0][0xb20] ;  /* 0x00016400ff0777ac */ /* 0x000f220008000800 */
[----:B--2---:R-:W-:Y:S02]  /*2ba0*/  UIMAD.WIDE.U32 UR8, UR40, UR16, URZ ;  /* 0x00000010280872a5 */ /* 0x004fe4000f8e00ff */
[----:B------:R-:W-:Y:S02]  /*2bb0*/  UIMAD.WIDE.U32 UR4, UR39, UR19, URZ ;  /* 0x00000013270472a5 */ /* 0x000fe4000f8e00ff */
[----:B---3--:R-:W-:Y:S02]  /*2bc0*/  UISETP.NE.AND UP2, UPT, UR10, 0x1, UPT ;  /* 0x000000010a00788c */ /* 0x008fe4000bf45270 */
[----:B------:R-:W-:Y:S01]  /*2bd0*/  UISETP.NE.AND UP0, UPT, UR18, 0x1, UPT ;  /* 0x000000011200788c */ /* 0x000fe2000bf05270 */
[----:B------:R-:W-:-:S02]  /*2be0*/  UMOV UR8, UR9 ;  /* 0x0000000900087c82 */ /* 0x000fc40008000000 */
[----:B------:R-:W-:Y:S01]  /*2bf0*/  UMOV UR4, UR5 ;  /* 0x0000000500047c82 */ /* 0x000fe20008000000 */
[----:B------:R-:W-:Y:S02]  /*2c00*/  USHF.R.U32.HI UR17, URZ, UR17, UR8 ;  /* 0x00000011ff117299 */ /* 0x000fe40008011608 */
[----:B----4-:R-:W-:Y:S02]  /*2c10*/  USHF.R.U32.HI UR4, URZ, UR7, UR4 ;  /* 0x00000007ff047299 */ /* 0x010fe40008011604 */
[----:B------:R-:W-:Y:S02]  /*2c20*/  USEL UR5, UR40, UR17, !UP2 ;  /* 0x0000001128057287 */ /* 0x000fe4000d000000 */
[----:B------:R-:W-:-:S04]  /*2c30*/  USEL UR4, UR39, UR4, !UP0 ;  /* 0x0000000427047287 */ /* 0x000fc8000c000000 */
[----:B------:R-:W-:Y:S02]  /*2c40*/  UIADD3 UR7, UPT, UPT, UR5, -UR4, URZ ;  /* 0x8000000405077290 */ /* 0x000fe4000fffe0ff */
[----:B------:R-:W-:Y:S02]  /*2c50*/  UIADD3 UR4, UPT, UPT, -UR5, UR4, URZ ;  /* 0x0000000405047290 */ /* 0x000fe4000fffe1ff */
[----:B------:R-:W-:Y:S02]  /*2c60*/  UIMAD UR39, UR7, UR18, UR39 ;  /* 0x00000012072772a4 */ /* 0x000fe4000f8e0227 */
[----:B------:R-:W-:-:S12]  /*2c70*/  UIMAD UR40, UR4, UR10, UR40 ;  /* 0x0000000a042872a4 */ /* 0x000fd8000f8e0228 */
.L_x_41:
[----:B------:R-:W-:Y:S01]  /*2c80*/  VIADD R11, R11, 0x1 ;  /* 0x000000010b0b7836 */ /* 0x000fe20000000000 */
[----:B------:R-:W-:Y:S02]  /*2c90*/  R2UR UR5, R58 ;  /* 0x000000003a0572ca */ /* 0x000fe400000e0000 */
[----:B------:R-:W-:Y:S02]  /*2ca0*/  R2UR UR4, R57 ;  /* 0x00000000390472ca */ /* 0x000fe400000e0000 */
[C---:B------:R-:W-:Y:S02]  /*2cb0*/  ISETP.NE.AND P0, PT, R11.reuse, 0x2, PT ;  /* 0x000000020b00780c */ /* 0x040fe40003f05270 */
[----:B------:R-:W-:Y:S02]  /*2cc0*/  PLOP3.LUT P1, PT, PT, PT, PT, 0x80, 0x8 ;  /* 0x000000000008781c */ /* 0x000fe40003f2f070 */
[----:B-1----:R-:W-:Y:S02]  /*2cd0*/  SEL R0, RZ, 0x1, P0 ;  /* 0x00000001ff007807 */ /* 0x002fe40000000000 */
[----:B------:R-:W-:-:S02]  /*2ce0*/  SEL R11, R11, RZ, P0 ;  /* 0x000000ff0b0b7207 */ /* 0x000fc40000000000 */
[----:B------:R-:W-:Y:S01]  /*2cf0*/  LOP3.LUT R10, R10, R0, RZ, 0x3c, !PT ;  /* 0x000000000a0a7212 */ /* 0x000fe200078e3cff */
[----:B------:R-:W-:Y:S02]  /*2d00*/  UIADD3 UR20, UPT, UPT, UR40, UR5, URZ ;  /* 0x0000000528147290 */ /* 0x000fe4000fffe0ff */
[----:B------:R-:W-:Y:S01]  /*2d10*/  UIADD3 UR26, UPT, UPT, UR39, UR4, URZ ;  /* 0x00000004271a7290 */ /* 0x000fe2000fffe0ff */
[----:B------:R-:W-:Y:S11]  /*2d20*/  BRA.U UP1, `(.L_x_42) ;  /* 0xfffffff101307547 */ /* 0x000ff6000b83ffff */
[----:B------:R-:W-:Y:S01]  /*2d30*/  UIADD3 UR13, UPT, UPT, UR13, 0x40, URZ ;  /* 0x000000400d0d7890 */ /* 0x000fe2000fffe0ff */
[----:B------:R-:W-:-:S03]  /*2d40*/  SHF.L.U32 R2, R12, 0x1f, RZ ;  /* 0x0000001f0c027819 */ /* 0x000fc600000006ff */
[----:B------:R-:W-:-:S09]  /*2d50*/  ULEA UR4, UR6, UR13, 0x3 ;  /* 0x0000000d06047291 */ /* 0x000fd2000f8e18ff */
[----:B------:R-:W1:Y:S02]  /*2d60*/  SYNCS.PHASECHK.TRANS64.TRYWAIT P0, [UR4], R2 ;  /* 0x00000002ff0075a7 */ /* 0x000e640008001104 */
[----:B-1----:R-:W-:Y:S05]  /*2d70*/  @!P0 BRA `(.L_x_43) ;  /* 0x0000008800988947 */ /* 0x002fea0003800000 */
.L_x_194:
[----:B------:R-:W-:-:S04]  /*2d80*/  UIADD3 UR4, UPT, UPT, UR6, 0x1, URZ ;  /* 0x0000000106047890 */ /* 0x000fc8000fffe0ff */
[----:B------:R-:W-:-:S04]  /*2d90*/  UISETP.NE.AND UP0, UPT, UR4, 0x8, UPT ;  /* 0x000000080400788c */ /* 0x000fc8000bf05270 */
[----:B------:R-:W-:Y:S02]  /*2da0*/  USEL UR6, URZ, 0x1, UP0 ;  /* 0x00000001ff067887 */ /* 0x000fe40008000000 */
[----:B------:R-:W-:-:S04]  /*2db0*/  USEL UR4, UR4, URZ, UP0 ;  /* 0x000000ff04047287 */ /* 0x000fc80008000000 */
[----:B------:R-:W-:Y:S01]  /*2dc0*/  ULEA UR5, UR4, UR13, 0x3 ;  /* 0x0000000d04057291 */ /* 0x000fe2000f8e18ff */
[----:B-1----:R-:W-:-:S04]  /*2dd0*/  LOP3.LUT R2, R12, UR6, RZ, 0x3c, !PT ;  /* 0x000000060c027c12 */ /* 0x002fc8000f8e3cff */
[----:B------:R-:W-:-:S04]  /*2de0*/  SHF.L.U32 R3, R2, 0x1f, RZ ;  /* 0x0000001f02037819 */ /* 0x000fc800000006ff */
[----:B------:R-:W1:Y:S02]  /*2df0*/  SYNCS.PHASECHK.TRANS64.TRYWAIT P0, [UR5], R3 ;  /* 0x00000003ff0075a7 */ /* 0x000e640008001105 */
[----:B-1----:R-:W-:Y:S05]  /*2e00*/  @!P0 BRA `(.L_x_44) ;  /* 0x00000088008c8947 */ /* 0x002fea0003800000 */
.L_x_196:
[----:B------:R-:W-:-:S04]  /*2e10*/  UIADD3 UR4, UPT, UPT, UR4, 0x1, URZ ;  /* 0x0000000104047890 */ /* 0x000fc8000fffe0ff */
[----:B------:R-:W-:-:S04]  /*2e20*/  UISETP.NE.AND UP0, UPT, UR4, 0x8, UPT ;  /* 0x000000080400788c */ /* 0x000fc8000bf05270 */
[----:B------:R-:W-:Y:S02]  /*2e30*/  USEL UR6, URZ, 0x1, UP0 ;  /* 0x00000001ff067887 */ /* 0x000fe40008000000 */
[----:B------:R-:W-:-:S04]  /*2e40*/  USEL UR4, UR4, URZ, UP0 ;  /* 0x000000ff04047287 */ /* 0x000fc80008000000 */
[----:B------:R-:W-:Y:S01]  /*2e50*/  ULEA UR5, UR4, UR13, 0x3 ;  /* 0x0000000d04057291 */ /* 0x000fe2000f8e18ff */
[----:B------:R-:W-:-:S04]  /*2e60*/  LOP3.LUT R2, R2, UR6, RZ, 0x3c, !PT ;  /* 0x0000000602027c12 */ /* 0x000fc8000f8e3cff */
[----:B-1----:R-:W-:-:S04]  /*2e70*/  SHF.L.U32 R3, R2, 0x1f, RZ ;  /* 0x0000001f02037819 */ /* 0x002fc800000006ff */
[----:B------:R-:W1:Y:S02]  /*2e80*/  SYNCS.PHASECHK.TRANS64.TRYWAIT P0, [UR5], R3 ;  /* 0x00000003ff0075a7 */ /* 0x000e640008001105 */
[----:B-1----:R-:W-:Y:S05]  /*2e90*/  @!P0 BRA `(.L_x_45) ;  /* 0x0000008800808947 */ /* 0x002fea0003800000 */
.L_x_198:
        /* <DEDUP_REMOVED lines=9> */
.L_x_200:
        /* <DEDUP_REMOVED lines=9> */
.L_x_202:
        /* <DEDUP_REMOVED lines=9> */
.L_x_204:
        /* <DEDUP_REMOVED lines=9> */
.L_x_206:
[----:B------:R-:W-:-:S04]  /*30e0*/  UIADD3 UR4, UPT, UPT, UR4, 0x1, URZ ;  /* 0x0000000104047890 */ /* 0x000fc8000fffe0ff */
[----:B------:R-:W-:-:S04]  /*30f0*/  UISETP.NE.AND UP0, UPT, UR4, 0x8, UPT ;  /* 0x000000080400788c */ /* 0x000fc8000bf05270 */
[----:B------:R-:W-:Y:S02]  /*3100*/  USEL UR5, URZ, 0x1, UP0 ;  /* 0x00000001ff057887 */ /* 0x000fe40008000000 */
[----:B------:R-:W-:-:S04]  /*3110*/  USEL UR4, UR4, URZ, UP0 ;  /* 0x000000ff04047287 */ /* 0x000fc80008000000 */
[----:B------:R-:W-:Y:S01]  /*3120*/  ULEA UR4, UR4, UR13, 0x3 ;  /* 0x0000000d04047291 */ /* 0x000fe2000f8e18ff */
[----:B------:R-:W-:-:S04]  /*3130*/  LOP3.LUT R2, R2, UR5, RZ, 0x3c, !PT ;  /* 0x0000000502027c12 */ /* 0x000fc8000f8e3cff */
[----:B------:R-:W-:Y:S01]  /*3140*/  SHF.L.U32 R2, R2, 0x1f, RZ ;  /* 0x0000001f02027819 */ /* 0x000fe200000006ff */
[----:B-1----:R-:W-:-:S07]  /*3150*/  IMAD.U32 R0, RZ, RZ, UR4 ;  /* 0x00000004ff007e24 */ /* 0x002fce000f8e00ff */
.L_x_50:
[----:B-1----:R1:W2:Y:S02]  /*3160*/  SYNCS.PHASECHK.TRANS64.TRYWAIT P0, [R0+URZ], R2 ;  /* 0x00000002000075a7 */ /* 0x0022a400080011ff */
[----:B--2---:R-:W-:Y:S05]  /*3170*/  @!P0 NANOSLEEP.SYNCS 0x989680 ;  /* 0x009896800000895d */ /* 0x004fea0003900000 */
[----:B------:R-:W2:Y:S02]  /*3180*/  @!P0 SYNCS.PHASECHK.TRANS64 P0, [R0+URZ], R2 ;  /* 0x00000002000085a7 */ /* 0x000ea400080010ff */
[----:B--2---:R-:W-:Y:S05]  /*3190*/  @P0 EXIT ;  /* 0x000000000000094d */ /* 0x004fea0003800000 */
[----:B------:R-:W-:Y:S05]  /*31a0*/  BRA `(.L_x_50) ;  /* 0xfffffffc00ec7947 */ /* 0x000fea000383ffff */
.L_x_22:
[----:B------:R-:W1:Y:S02]  /*31b0*/  S2UR UR4, SR_CgaCtaId ;  /* 0x00000000000479c3 */ /* 0x000e640000008800 */
[----:B-1----:R-:W-:-:S04]  /*31c0*/  UISETP.NE.AND UP0, UPT, UR4, URZ, UPT ;  /* 0x000000ff0400728c */ /* 0x002fc8000bf05270 */
[----:B------:R-:W-:-:S09]  /*31d0*/  UISETP.NE.OR UP0, UPT, UR22, 0x1, UP0 ;  /* 0x000000011600788c */ /* 0x000fd20008705670 */
[----:B------:R-:W-:Y:S05]  /*31e0*/  BRA.U UP0, `(.L_x_51) ;  /* 0x00000005004c7547 */ /* 0x000fea000b800000 */
[----:B------:R-:W1:Y:S01]  /*31f0*/  S2UR UR5, SR_CgaCtaId ;  /* 0x00000000000579c3 */ /* 0x000e620000008800 */
[----:B------:R-:W-:Y:S01]  /*3200*/  UMOV UR4, 0x400 ;  /* 0x0000040000047882 */ /* 0x000fe20000000000 */
[----:B------:R-:W-:Y:S01]  /*3210*/  ISETP.GE.U32.AND P2, PT, R0, 0x10, PT ;  /* 0x000000100000780c */ /* 0x000fe20003f46070 */
[----:B------:R-:W-:Y:S01]  /*3220*/  IMAD.MOV.U32 R12, RZ, RZ, 0x1 ;  /* 0x00000001ff0c7424 */ /* 0x000fe200078e00ff */
[----:B------:R-:W-:Y:S02]  /*3230*/  CS2R R10, SRZ ;  /* 0x00000000000a7805 */ /* 0x000fe4000001ff00 */
[----:B------:R-:W-:Y:S01]  /*3240*/  CS2R R8, SRZ ;  /* 0x0000000000087805 */ /* 0x000fe2000001ff00 */
[----:B-1----:R-:W-:-:S03]  /*3250*/  ULEA UR6, UR5, UR4, 0x18 ;  /* 0x0000000405067291 */ /* 0x002fc6000f8ec0ff */
[----:B------:R-:W-:-:S09]  /*3260*/  UMOV UR5, URZ ;  /* 0x000000ff00057c82 */ /* 0x000fd20008000000 */
.L_x_55:
[----:B------:R-:W-:Y:S02]  /*3270*/  LEA R2, R8, UR6, 0x3 ;  /* 0x0000000608027c11 */ /* 0x000fe4000f8e18ff */
[----:B------:R-:W-:-:S03]  /*3280*/  SHF.L.U32 R4, R9, 0x1f, RZ ;  /* 0x0000001f09047819 */ /* 0x000fc600000006ff */
[----:B------:R-:W-:Y:S01]  /*3290*/  VIADD R5, R2, 0x140 ;  /* 0x0000014002057836 */ /* 0x000fe20000000000 */
[----:B------:R-:W1:Y:S02]  /*32a0*/  SYNCS.PHASECHK.TRANS64.TRYWAIT P0, [R2+URZ+0x130], R4 ;  /* 0x00013004020075a7 */ /* 0x000e6400080011ff */
[----:B-1----:R-:W-:Y:S05]  /*32b0*/  @!P0 BRA `(.L_x_52) ;  /* 0x0000008400f08947 */ /* 0x002fea0003800000 */
.L_x_207:
[----:B------:R-:W-:Y:S01]  /*32c0*/  ULEA UR4, UR5, UR6, 0x3 ;  /* 0x0000000605047291 */ /* 0x000fe2000f8e18ff */
[----:B-1----:R-:W-:Y:S01]  /*32d0*/  PRMT R2, RZ, 0x654, R5 ;  /* 0x00000654ff027816 */ /* 0x002fe20000000005 */
[----:B------:R-:W-:Y:S01]  /*32e0*/  @!P2 IMAD.MOV.U32 R4, RZ, RZ, 0x10 ;  /* 0x00000010ff04a424 */ /* 0x000fe200078e00ff */
[----:B------:R-:W-:Y:S01]  /*32f0*/  SHF.L.U32 R5, R12, 0x1f, RZ ;  /* 0x0000001f0c057819 */ /* 0x000fe200000006ff */
[----:B------:R-:W-:Y:S01]  /*3300*/  UIADD3 UR7, UPT, UPT, UR4, 0xd0, URZ ;  /* 0x000000d004077890 */ /* 0x000fe2000fffe0ff */
[----:B------:R1:W-:Y:S05]  /*3310*/  SYNCS.ARRIVE.TRANS64.RED.A1T0 RZ, [R2+URZ], RZ ;  /* 0x000000ff02ff79a7 */ /* 0x0003ea00081004ff */
[----:B------:R-:W-:Y:S01]  /*3320*/  IMAD.U32 R6, RZ, RZ, UR7 ;  /* 0x00000007ff067e24 */ /* 0x000fe2000f8e00ff */
[----:B------:R-:W2:Y:S04]  /*3330*/  SYNCS.PHASECHK.TRANS64.TRYWAIT P0, [UR4+0xe0], R5 ;  /* 0x0000e005ff0075a7 */ /* 0x000ea80008001104 */
[----:B------:R-:W-:Y:S01]  /*3340*/  PRMT R6, R0, 0x654, R6 ;  /* 0x0000065400067816 */ /* 0x000fe20000000006 */
[----:B-12---:R-:W-:Y:S06]  /*3350*/  @!P0 BRA `(.L_x_53) ;  /* 0x0000008400dc8947 */ /* 0x006fec0003800000 */
.L_x_209:
[----:B------:R-:W-:Y:S01]  /*3360*/  ULEA UR8, UR5, UR6, 0x4 ;  /* 0x0000000605087291 */ /* 0x000fe2000f8e20ff */
[----:B------:R-:W-:Y:S01]  /*3370*/  SEL R3, R6, R3, !P2 ;  /* 0x0000000306037207 */ /* 0x000fe20005000000 */
[----:B------:R-:W-:Y:S01]  /*3380*/  UIADD3 UR9, UPT, UPT, UR4, 0xd0, URZ ;  /* 0x000000d004097890 */ /* 0x000fe2000fffe0ff */
[----:B-1----:R-:W-:Y:S01]  /*3390*/  LEA R2, R11, UR6, 0x3 ;  /* 0x000000060b027c11 */ /* 0x002fe2000f8e18ff */
[----:B------:R-:W-:Y:S01]  /*33a0*/  UIADD3 UR8, UPT, UPT, UR8, 0x160, URZ ;  /* 0x0000016008087890 */ /* 0x000fe2000fffe0ff */
[----:B------:R1:W-:Y:S01]  /*33b0*/  @!P2 SYNCS.ARRIVE.TRANS64.RED RZ, [R3+URZ], R4 ;  /* 0x0000000403ffa9a7 */ /* 0x0003e200080004ff */
[----:B------:R-:W-:Y:S01]  /*33c0*/  UIADD3 UR4, UPT, UPT, UR5, 0x1, URZ ;  /* 0x0000000105047890 */ /* 0x000fe2000fffe0ff */
[----:B------:R-:W-:-:S03]  /*33d0*/  VIADD R8, R8, 0x1 ;  /* 0x0000000108087836 */ /* 0x000fc60000000000 */
[----:B------:R-:W-:Y:S02]  /*33e0*/  UISETP.NE.AND UP0, UPT, UR4, 0x2, UPT ;  /* 0x000000020400788c */ /* 0x000fe4000bf05270 */
[----:B------:R-:W-:Y:S01]  /*33f0*/  ISETP.NE.AND P0, PT, R8, 0x2, PT ;  /* 0x000000020800780c */ /* 0x000fe20003f05270 */
[----:B------:R-:W-:Y:S06]  /*3400*/  UGETNEXTWORKID.BROADCAST [UR8], [UR9] ;  /* 0x00000000080073ca */ /* 0x000fec0008000100 */
[----:B------:R-:W-:Y:S02]  /*3410*/  USEL UR7, URZ, 0x1, UP0 ;  /* 0x00000001ff077887 */ /* 0x000fe40008000000 */
[----:B------:R-:W-:-:S04]  /*3420*/  USEL UR5, UR4, URZ, UP0 ;  /* 0x000000ff04057287 */ /* 0x000fc80008000000 */
[----:B------:R-:W-:Y:S02]  /*3430*/  LOP3.LUT R12, R12, UR7, RZ, 0x3c, !PT ;  /* 0x000000070c0c7c12 */ /* 0x000fe4000f8e3cff */
[----:B-1----:R-:W-:-:S04]  /*3440*/  SHF.L.U32 R4, R10, 0x1f, RZ ;  /* 0x0000001f0a047819 */ /* 0x002fc800000006ff */
[----:B------:R-:W1:Y:S02]  /*3450*/  SYNCS.PHASECHK.TRANS64.TRYWAIT P1, [R2+URZ+0xd0], R4 ;  /* 0x0000d004020075a7 */ /* 0x000e6400080211ff */
[----:B-1----:R-:W-:Y:S05]  /*3460*/  @!P1 BRA `(.L_x_54) ;  /* 0x0000008400b09947 */ /* 0x002fea0003800000 */
.L_x_210:
[C---:B-1----:R-:W-:Y:S01]  /*3470*/  LEA R4, R11.reuse, UR6, 0x4 ;  /* 0x000000060b047c11 */ /* 0x042fe2000f8e20ff */
[----:B------:R-:W-:Y:S01]  /*3480*/  VIADD R2, R2, 0xe0 ;  /* 0x000000e002027836 */ /* 0x000fe20000000000 */
[----:B------:R-:W-:Y:S01]  /*3490*/  SEL R8, R8, RZ, P0 ;  /* 0x000000ff08087207 */ /* 0x000fe20000000000 */
[----:B------:R-:W-:-:S03]  /*34a0*/  VIADD R11, R11, 0x1 ;  /* 0x000000010b0b7836 */ /* 0x000fc60000000000 */
[----:B------:R-:W1:Y:S01]  /*34b0*/  LDS.128 R4, [R4+0x160] ;  /* 0x0001600004047984 */ /* 0x000e620000000c00 */
[----:B------:R-:W-:Y:S02]  /*34c0*/  PRMT R2, RZ, 0x654, R2 ;  /* 0x00000654ff027816 */ /* 0x000fe40000000002 */
[C---:B------:R-:W-:Y:S01]  /*34d0*/  ISETP.NE.AND P1, PT, R11.reuse, 0x2, PT ;  /* 0x000000020b00780c */ /* 0x040fe20003f25270 */
[----:B------:R-:W-:Y:S01]  /*34e0*/  @!PT LDS RZ, [RZ] ;  /* 0x00000000fffff984 */ /* 0x000fe20000000800 */
[----:B------:R-:W-:Y:S01]  /*34f0*/  @!PT LDS RZ, [RZ] ;  /* 0x00000000fffff984 */ /* 0x000fe20000000800 */
[----:B------:R-:W-:Y:S01]  /*3500*/  @!PT LDS RZ, [RZ] ;  /* 0x00000000fffff984 */ /* 0x000fe20000000800 */
[----:B------:R-:W-:Y:S01]  /*3510*/  @!PT LDS RZ, [RZ] ;  /* 0x00000000fffff984 */ /* 0x000fe20000000800 */
[----:B------:R2:W-:Y:S06]  /*3520*/  MEMBAR.ALL.CTA ;  /* 0x0000000000007992 */ /* 0x0005ec0000008000 */
[----:B--2---:R-:W2:Y:S01]  /*3530*/  FENCE.VIEW.ASYNC.S ;  /* 0x00000000000073c6 */ /* 0x004ea20000000000 */
[----:B------:R-:W-:Y:S01]  /*3540*/  SEL R11, R11, RZ, P1 ;  /* 0x000000ff0b0b7207 */ /* 0x000fe20000800000 */
[----:B--2---:R2:W-:Y:S01]  /*3550*/  SYNCS.ARRIVE.TRANS64.RED.A1T0 RZ, [R2+URZ], RZ ;  /* 0x000000ff02ff79a7 */ /* 0x0045e200081004ff */
[----:B-1----:R-:W-:-:S02]  /*3560*/  LOP3.LUT P3, RZ, R6, 0x1, RZ, 0xc0, !PT ;  /* 0x0000000106ff7812 */ /* 0x002fc4000786c0ff */
[----:B------:R-:W-:-:S04]  /*3570*/  SEL R4, RZ, 0x1, P1 ;  /* 0x00000001ff047807 */ /* 0x000fc80000800000 */
[----:B------:R-:W-:Y:S02]  /*3580*/  LOP3.LUT R10, R10, R4, RZ, 0x3c, !PT ;  /* 0x000000040a0a7212 */ /* 0x000fe400078e3cff */
[----:B--2---:R-:W-:-:S04]  /*3590*/  SEL R2, RZ, 0x1, P0 ;  /* 0x00000001ff027807 */ /* 0x004fc80000000000 */
[----:B------:R-:W-:Y:S01]  /*35a0*/  LOP3.LUT R9, R9, R2, RZ, 0x3c, !PT ;  /* 0x0000000209097212 */ /* 0x000fe200078e3cff */
[----:B------:R-:W-:Y:S06]  /*35b0*/  @P3 BRA `(.L_x_55) ;  /* 0xfffffffc002c3947 */ /* 0x000fec000383ffff */
[----:B------:R-:W-:Y:S01]  /*35c0*/  ULEA UR4, UR5, UR6, 0x3 ;  /* 0x0000000605047291 */ /* 0x000fe2000f8e18ff */
[----:B------:R-:W-:-:S08]  /*35d0*/  SHF.L.U32 R2, R12, 0x1f, RZ ;  /* 0x0000001f0c027819 */ /* 0x000fd000000006ff */
[----:B------:R-:W1:Y:S02]  /*35e0*/  SYNCS.PHASECHK.TRANS64 P0, [UR4+0xe0], R2 ;  /* 0x0000e002ff0075a7 */ /* 0x000e640008001004 */
[----:B-1----:R-:W-:Y:S05]  /*35f0*/  @P0 BRA `(.L_x_56) ;  /* 0x0000000000080947 */ /* 0x002fea0003800000 */
[----:B------:R-:W1:Y:S02]  /*3600*/  SYNCS.PHASECHK.TRANS64.TRYWAIT P0, [UR4+0xe0], R2 ;  /* 0x0000e002ff0075a7 */ /* 0x000e640008001104 */
[----:B-1----:R-:W-:Y:S05]  /*3610*/  @!P0 BRA `(.L_x_57) ;  /* 0x0000008400588947 */ /* 0x002fea0003800000 */
.L_x_56:
[----:B------:R-:W-:-:S04]  /*3620*/  UIADD3 UR7, UPT, UPT, UR5, 0x1, URZ ;  /* 0x0000000105077890 */ /* 0x000fc8000fffe0ff */
[----:B------:R-:W-:-:S04]  /*3630*/  UISETP.NE.AND UP0, UPT, UR7, 0x2, UPT ;  /* 0x000000020700788c */ /* 0x000fc8000bf05270 */
[----:B------:R-:W-:Y:S02]  /*3640*/  USEL UR8, URZ, 0x1, UP0 ;  /* 0x00000001ff087887 */ /* 0x000fe40008000000 */
[----:B------:R-:W-:-:S04]  /*3650*/  USEL UR7, UR7, URZ, UP0 ;  /* 0x000000ff07077287 */ /* 0x000fc80008000000 */
[----:B------:R-:W-:Y:S01]  /*3660*/  ULEA UR7, UR7, UR6, 0x3 ;  /* 0x0000000607077291 */ /* 0x000fe2000f8e18ff */
[----:B-1----:R-:W-:-:S04]  /*3670*/  LOP3.LUT R2, R12, UR8, RZ, 0x3c, !PT ;  /* 0x000000080c027c12 */ /* 0x002fc8000f8e3cff */
[----:B------:R-:W-:-:S04]  /*3680*/  SHF.L.U32 R0, R2, 0x1f, RZ ;  /* 0x0000001f02007819 */ /* 0x000fc800000006ff */
[----:B------:R-:W1:Y:S02]  /*3690*/  SYNCS.PHASECHK.TRANS64 P0, [UR7+0xe0], R0 ;  /* 0x0000e000ff0075a7 */ /* 0x000e640008001007 */
[----:B-1----:R-:W-:Y:S05]  /*36a0*/  @P0 EXIT ;  /* 0x000000000000094d */ /* 0x002fea0003800000 */
[----:B------:R-:W-:Y:S02]  /*36b0*/  SHF.L.U32 R2, R2, 0x1f, RZ ;  /* 0x0000001f02027819 */ /* 0x000fe400000006ff */
[----:B------:R-:W-:-:S07]  /*36c0*/  MOV R0, UR7 ;  /* 0x0000000700007c02 */ /* 0x000fce0008000f00 */
.L_x_58:
[----:B-1----:R1:W2:Y:S02]  /*36d0*/  SYNCS.PHASECHK.TRANS64.TRYWAIT P0, [R0+URZ+0xe0], R2 ;  /* 0x0000e002000075a7 */ /* 0x0022a400080011ff */
[----:B--2---:R-:W-:Y:S05]  /*36e0*/  @!P0 NANOSLEEP.SYNCS 0x989680 ;  /* 0x009896800000895d */ /* 0x004fea0003900000 */
[----:B------:R-:W2:Y:S02]  /*36f0*/  @!P0 SYNCS.PHASECHK.TRANS64 P0, [R0+URZ+0xe0], R2 ;  /* 0x0000e002000085a7 */ /* 0x000ea400080010ff */
[----:B--2---:R-:W-:Y:S05]  /*3700*/  @P0 EXIT ;  /* 0x000000000000094d */ /* 0x004fea0003800000 */
[----:B------:R-:W-:Y:S05]  /*3710*/  BRA `(.L_x_58) ;  /* 0xfffffffc00ec7947 */ /* 0x000fea000383ffff */
.L_x_51:
[----:B------:R-:W-:Y:S05]  /*3720*/  BRA.U UP4, `(.L_x_59) ;  /* 0x0000001104dc7547 */ /* 0x000fea000b800000 */
[----:B------:R-:W1:Y:S01]  /*3730*/  S2UR UR7, SR_CgaCtaId ;  /* 0x00000000000779c3 */ /* 0x000e620000008800 */
[----:B------:R-:W-:Y:S01]  /*3740*/  UMOV UR4, 0x40 ;  /* 0x0000004000047882 */ /* 0x000fe20000000000 */
[----:B------:R-:W-:Y:S01]  /*3750*/  NOP ;  /* 0x0000000000007918 */ /* 0x000fe20000000000 */
[----:B------:R-:W-:Y:S01]  /*3760*/  UMOV UR6, 0x400 ;  /* 0x0000040000067882 */ /* 0x000fe20000000000 */
[----:B-1----:R-:W-:Y:S02]  /*3770*/  ULEA UR5, UR7, UR4, 0x18 ;  /* 0x0000000407057291 */ /* 0x002fe4000f8ec0ff */
[----:B------:R-:W-:-:S07]  /*3780*/  ULEA UR6, UR7, UR6, 0x18 ;  /* 0x0000000607067291 */ /* 0x000fce000f8ec0ff */
[----:B------:R-:W1:Y:S02]  /*3790*/  LDS.U8 R0, [UR5+0x1c] ;  /* 0x00001c05ff007984 */ /* 0x000e640008000000 */
[----:B-1----:R-:W-:-:S13]  /*37a0*/  ISETP.NE.AND P0, PT, R0, RZ, PT ;  /* 0x000000ff0000720c */ /* 0x002fda0003f05270 */
[----:B------:R-:W-:Y:S05]  /*37b0*/  @P0 BRA `(.L_x_60) ;  /* 0x0000000400080947 */ /* 0x000fea0003800000 */
[----:B------:R-:W-:Y:S02]  /*37c0*/  UISETP.NE.U32.AND UP1, UPT, UR47, 0x1, UPT ;  /* 0x000000012f00788c */ /* 0x000fe4000bf25070 */
[----:B------:R-:W-:-:S07]  /*37d0*/  UIADD3 UR7, UPT, UPT, UR5, 0x8, URZ ;  /* 0x0000000805077890 */ /* 0x000fce000fffe0ff */
[----:B------:R-:W-:Y:S05]  /*37e0*/  BRA.U !UP1, `(.L_x_61) ;  /* 0x00000001099c7547 */ /* 0x000fea000b800000 */
[----:B------:R-:W-:Y:S01]  /*37f0*/  ELECT P0, URZ, PT ;  /* 0x0000000000ff782f */ /* 0x000fe20003800000 */
[----:B------:R-:W-:-:S12]  /*3800*/  BSSY B0, `(.L_x_61) ;  /* 0x0000025000007945 */ /* 0x000fd80003800000 */
[----:B------:R-:W-:Y:S05]  /*3810*/  @!P0 BRA `(.L_x_62) ;  /* 0x00000000008c8947 */ /* 0x000fea0003800000 */
[----:B------:R-:W-:-:S05]  /*3820*/  UMOV UR4, 0x10 ;  /* 0x0000001000047882 */ /* 0x000fca0000000000 */
[----:B------:R-:W-:Y:S04]  /*3830*/  DEPBAR.LE SB1, 0x36 ;  /* 0x00009d800000791a */ /* 0x000fe80000000000 */
[----:B------:R-:W1:Y:S02]  /*3840*/  UTCATOMSWS.2CTA.FIND_AND_SET.ALIGN UP0, UR4, UR4 ;  /* 0x00000004000475e3 */ /* 0x000e640008200800 */
[----:B-1----:R-:W-:Y:S01]  /*3850*/  MOV R10, UR4 ;  /* 0x00000004000a7c02 */ /* 0x002fe20008000f00 */
[----:B------:R-:W-:Y:S06]  /*3860*/  BRA.U UP0, `(.L_x_63) ;  /* 0x0000000100187547 */ /* 0x000fec000b800000 */
.L_x_64:
[----:B------:R-:W-:Y:S05]  /*3870*/  NANOSLEEP 0x64 ;  /* 0x000000640000795d */ /* 0x000fea0003800000 */
[----:B------:R-:W-:-:S05]  /*3880*/  UMOV UR4, 0x10 ;  /* 0x0000001000047882 */ /* 0x000fca0000000000 */
[----:B------:R-:W-:Y:S04]  /*3890*/  DEPBAR.LE SB1, 0x36 ;  /* 0x00009d800000791a */ /* 0x000fe80000000000 */
[----:B------:R-:W1:Y:S02]  /*38a0*/  UTCATOMSWS.2CTA.FIND_AND_SET.ALIGN UP0, UR4, UR4 ;  /* 0x00000004000475e3 */ /* 0x000e640008200800 */
[----:B-1----:R-:W-:Y:S01]  /*38b0*/  MOV R10, UR4 ;  /* 0x00000004000a7c02 */ /* 0x002fe20008000f00 */
[----:B------:R-:W-:Y:S05]  /*38c0*/  BRA.U !UP0, `(.L_x_64) ;  /* 0xfffffffd08e87547 */ /* 0x000fea000b83ffff */
.L_x_63:
[----:B------:R-:W1:Y:S01]  /*38d0*/  LDS R6, [UR5+0x10] ;  /* 0x00001005ff067984 */ /* 0x000e620008000800 */
[----:B------:R-:W-:Y:S01]  /*38e0*/  IMAD.U32 R0, RZ, RZ, UR6 ;  /* 0x00000006ff007e24 */ /* 0x000fe2000f8e00ff */
[----:B------:R-:W-:-:S03]  /*38f0*/  MOV R4, UR46 ;  /* 0x0000002e00047c02 */ /* 0x000fc60008000f00 */
[----:B------:R-:W-:Y:S01]  /*3900*/  VIADD R0, R0, 0x180 ;  /* 0x0000018000007836 */ /* 0x000fe20000000000 */
[----:B-1----:R-:W-:-:S04]  /*3910*/  SHF.L.U32 R6, R6, 0x1f, RZ ;  /* 0x0000001f06067819 */ /* 0x002fc800000006ff */
[----:B------:R-:W1:Y:S02]  /*3920*/  SYNCS.PHASECHK.TRANS64.TRYWAIT P0, [UR5+0x8], R6 ;  /* 0x00000806ff0075a7 */ /* 0x000e640008001105 */
[----:B-1----:R-:W-:Y:S05]  /*3930*/  @P0 BRA `(.L_x_65) ;  /* 0x0000000000080947 */ /* 0x002fea0003800000 */
[----:B------:R-:W1:Y:S02]  /*3940*/  SYNCS.PHASECHK.TRANS64.TRYWAIT P0, [UR5+0x8], R6 ;  /* 0x00000806ff0075a7 */ /* 0x000e640008001105 */
[----:B-1----:R-:W-:Y:S05]  /*3950*/  @!P0 BRA `(.L_x_66) ;  /* 0x0000008000a08947 */ /* 0x002fea0003800000 */
.L_x_65:
[----:B------:R-:W-:Y:S01]  /*3960*/  PRMT R4, R4, 0x654, R0 ;  /* 0x0000065404047816 */ /* 0x000fe20000000000 */
[----:B------:R-:W-:Y:S01]  /*3970*/  HFMA2 R0, -RZ, RZ, 0, 5.9604644775390625e-08 ;  /* 0x00000001ff007431 */ /* 0x000fe200000001ff */
[----:B------:R-:W-:Y:S01]  /*3980*/  UPRMT UR4, UR46, 0x654, UR7 ;  /* 0x000006542e047896 */ /* 0x000fe20008000007 */
[----:B------:R-:W-:Y:S02]  /*3990*/  IMAD.MOV.U32 R8, RZ, RZ, 0xffff ;  /* 0x0000ffffff087424 */ /* 0x000fe400078e00ff */
[----:B-1----:R-:W-:Y:S02]  /*39a0*/  IMAD.MOV.U32 R6, RZ, RZ, 0x4 ;  /* 0x00000004ff067424 */ /* 0x002fe400078e00ff */
[----:B------:R-:W-:Y:S01]  /*39b0*/  IMAD.SHL.U32 R9, R10, 0x20, RZ ;  /* 0x000000200a097824 */ /* 0x000fe200078e00ff */
[----:B------:R-:W-:Y:S02]  /*39c0*/  MOV R5, UR4 ;  /* 0x0000000400057c02 */ /* 0x000fe40008000f00 */
[-C--:B------:R-:W-:Y:S01]  /*39d0*/  SHF.L.U32 R8, R8, R10.reuse, RZ ;  /* 0x0000000a08087219 */ /* 0x080fe200000006ff */
[----:B------:R1:W-:Y:S01]  /*39e0*/  SYNCS.ARRIVE.TRANS64.RED RZ, [UR4], R6 ;  /* 0x00000006ffff79a7 */ /* 0x0003e20008000404 */
[----:B------:R-:W-:Y:S01]  /*39f0*/  SHF.L.U32 R7, R0, R10, RZ ;  /* 0x0000000a00077219 */ /* 0x000fe200000006ff */
[----:B------:R1:W-:Y:S04]  /*3a00*/  STS [UR6+0x180], R9 ;  /* 0x00018009ff007988 */ /* 0x0003e80008000806 */
[----:B------:R1:W-:Y:S04]  /*3a10*/  STAS [R4.64], R10 ;  /* 0x0000000a04007dbd */ /* 0x0003e8000c0008ff */
[----:B------:R1:W-:Y:S04]  /*3a20*/  ATOMS.OR RZ, [UR5+0x14], R8 ;  /* 0x00001408ffff798c */ /* 0x0003e8000b000005 */
[----:B------:R1:W-:Y:S04]  /*3a30*/  ATOMS.OR RZ, [UR5+0x18], R7 ;  /* 0x00001807ffff798c */ /* 0x0003e8000b000005 */
[----:B------:R1:W-:Y:S02]  /*3a40*/  ATOMS.XOR RZ, [UR5+0x10], R0 ;  /* 0x00001000ffff798c */ /* 0x0003e4000b800005 */
.L_x_62:
[----:B------:R-:W-:Y:S05]  /*3a50*/  BSYNC B0 ;  /* 0x0000000000007941 */ /* 0x000fea0003800000 */
.L_x_61:
[----:B------:R-:W-:Y:S05]  /*3a60*/  BRA.U UP1, `(.L_x_67) ;  /* 0x00000001016c7547 */ /* 0x000fea000b800000 */
[----:B------:R-:W-:-:S03]  /*3a70*/  UMOV UR4, 0xffffffff ;  /* 0xffffffff00047882 */ /* 0x000fc60000000000 */
[----:B------:R-:W-:Y:S05]  /*3a80*/  BRA.DIV UR4, `(.L_x_68) ;  /* 0x00000082046c7947 */ /* 0x000fea000b800000 */
[----:B------:R-:W-:-:S13]  /*3a90*/  ELECT P0, URZ, PT ;  /* 0x0000000000ff782f */ /* 0x000fda0003800000 */
.L_x_214:
[----:B------:R-:W-:Y:S05]  /*3aa0*/  @!P0 BRA `(.L_x_67) ;  /* 0x00000000005c8947 */ /* 0x000fea0003800000 */
[----:B-1----:R-:W1:Y:S02]  /*3ab0*/  LDS R4, [UR5+0x10] ;  /* 0x00001005ff047984 */ /* 0x002e640008000800 */
[----:B-1----:R-:W-:-:S04]  /*3ac0*/  SHF.L.U32 R4, R4, 0x1f, RZ ;  /* 0x0000001f04047819 */ /* 0x002fc800000006ff */
[----:B------:R-:W1:Y:S02]  /*3ad0*/  SYNCS.PHASECHK.TRANS64.TRYWAIT P0, [UR5+0x8], R4 ;  /* 0x00000804ff0075a7 */ /* 0x000e640008001105 */
[----:B-1----:R-:W-:Y:S05]  /*3ae0*/  @P0 BRA `(.L_x_69) ;  /* 0x0000000000080947 */ /* 0x002fea0003800000 */
[----:B------:R-:W1:Y:S02]  /*3af0*/  SYNCS.PHASECHK.TRANS64.TRYWAIT P0, [UR5+0x8], R4 ;  /* 0x00000804ff0075a7 */ /* 0x000e640008001105 */
[----:B-1----:R-:W-:Y:S05]  /*3b00*/  @!P0 BRA `(.L_x_70) ;  /* 0x0000008000708947 */ /* 0x002fea0003800000 */
.L_x_69:
[----:B------:R-:W2:Y:S01]  /*3b10*/  LDS R6, [UR6+0x180] ;  /* 0x00018006ff067984 */ /* 0x000ea20008000800 */
[----:B-1----:R-:W-:Y:S02]  /*3b20*/  HFMA2 R0, -RZ, RZ, 0, 5.9604644775390625e-08 ;  /* 0x00000001ff007431 */ /* 0x002fe400000001ff */
[----:B------:R-:W-:Y:S01]  /*3b30*/  IMAD.MOV.U32 R4, RZ, RZ, 0xffff ;  /* 0x0000ffffff047424 */ /* 0x000fe200078e00ff */
[----:B------:R-:W-:Y:S01]  /*3b40*/  UPRMT UR4, UR46, 0x654, UR7 ;  /* 0x000006542e047896 */ /* 0x000fe20008000007 */
[----:B--2---:R-:W-:-:S03]  /*3b50*/  IMAD.SHL.U32 R5, R6, 0x20, RZ ;  /* 0x0000002006057824 */ /* 0x004fc600078e00ff */
[-C--:B------:R-:W-:Y:S02]  /*3b60*/  SHF.L.U32 R4, R4, R6.reuse, RZ ;  /* 0x0000000604047219 */ /* 0x080fe400000006ff */
[----:B------:R-:W-:Y:S01]  /*3b70*/  SHF.L.U32 R6, R0, R6, RZ ;  /* 0x0000000600067219 */ /* 0x000fe200000006ff */
[----:B------:R2:W-:Y:S04]  /*3b80*/  STS [UR6+0x180], R5 ;  /* 0x00018005ff007988 */ /* 0x0005e80008000806 */
[----:B------:R2:W-:Y:S04]  /*3b90*/  ATOMS.OR RZ, [UR5+0x14], R4 ;  /* 0x00001404ffff798c */ /* 0x0005e8000b000005 */
[----:B------:R2:W-:Y:S01]  /*3ba0*/  ATOMS.OR RZ, [UR5+0x18], R6 ;  /* 0x00001806ffff798c */ /* 0x0005e2000b000005 */
[----:B------:R-:W-:Y:S03]  /*3bb0*/  SYNCS.ARRIVE.TRANS64.RED.A1T0 RZ, [UR4], RZ ;  /* 0x000000ffffff79a7 */ /* 0x000fe60008100404 */
[----:B------:R2:W-:Y:S01]  /*3bc0*/  ATOMS.XOR RZ, [UR5+0x10], R0 ;  /* 0x00001000ffff798c */ /* 0x0005e2000b800005 */
[----:B------:R-:W-:Y:S05]  /*3bd0*/  BRA `(.L_x_67) ;  /* 0x0000000000107947 */ /* 0x000fea0003800000 */
.L_x_60:
[----:B------:R-:W-:Y:S02]  /*3be0*/  MOV R0, 0xffffffff ;  /* 0xffffffff00007802 */ /* 0x000fe40000000f00 */
[----:B------:R-:W-:-:S03]  /*3bf0*/  MOV R4, 0x3c20 ;  /* 0x00003c2000047802 */ /* 0x000fc60000000f00 */
[----:B------:R1:W-:Y:S04]  /*3c00*/  STS [UR6+0x180], R0 ;  /* 0x00018000ff007988 */ /* 0x0003e80008000806 */
[----:B-1---5:R-:W-:Y:S05]  /*3c10*/  CALL.REL.NOINC `($__internal_1_$__cuda_sm10x_tcgen05_guardrail_trap_phase_invalid_during_alloc) ;  /* 0x0000008800f47944 */ /* 0x022fea0003c00000 */
.L_x_67:
[----:B------:R-:W-:Y:S05]  /*3c20*/  WARPSYNC.ALL ;  /* 0x0000000000007948 */ /* 0x000fea0003800000 */
[----:B------:R-:W3:Y:S01]  /*3c30*/  S2UR UR4, SR_CgaCtaId ;  /* 0x00000000000479c3 */ /* 0x000ee20000008800 */
[----:B------:R-:W-:Y:S01]  /*3c40*/  UMOV UR26, 0x400 ;  /* 0x00000400001a7882 */ /* 0x000fe20000000000 */
[----:B------:R-:W-:-:S06]  /*3c50*/  NOP ;  /* 0x0000000000007918 */ /* 0x000fcc0000000000 */
[----:B------:R-:W-:Y:S06]  /*3c60*/  BAR.ARV 0x6, 0xa0 ;  /* 0x0182800000007b1d */ /* 0x000fec0000002000 */
[----:B------:R-:W4:Y:S01]  /*3c70*/  LDCU UR6, c[0x0][0x38c] ;  /* 0x00007180ff0677ac */ /* 0x000f220008000800 */
[----:B------:R-:W-:Y:S01]  /*3c80*/  LOP3.LUT R3, R3, 0xffff, RZ, 0xc0, !PT ;  /* 0x0000ffff03037812 */ /* 0x000fe200078ec0ff */
[----:B-1----:R-:W-:Y:S01]  /*3c90*/  IMAD.MOV.U32 R9, RZ, RZ, 0x1 ;  /* 0x00000001ff097424 */ /* 0x002fe200078e00ff */
[----:B------:R-:W-:Y:S01]  /*3ca0*/  LOP3.LUT R2, R2, 0xffff, RZ, 0xc0, !PT ;  /* 0x0000ffff02027812 */ /* 0x000fe200078ec0ff */
[----:B------:R-:W-:Y:S01]  /*3cb0*/  IMAD.MOV.U32 R8, RZ, RZ, RZ ;  /* 0x000000ffff087224 */ /* 0x000fe200078e00ff */
[----:B------:R-:W-:Y:S01]  /*3cc0*/  R2UR UR28, R3 ;  /* 0x00000000031c72ca */ /* 0x000fe200000e0000 */
[----:B------:R-:W-:Y:S01]  /*3cd0*/  UMOV UR32, URZ ;  /* 0x000000ff00207c82 */ /* 0x000fe20008000000 */
[----:B------:R-:W-:-:S02]  /*3ce0*/  R2UR UR42, R2 ;  /* 0x00000000022a72ca */ /* 0x000fc400000e0000 */
[----:B------:R-:W-:Y:S01]  /*3cf0*/  CS2R R2, SRZ ;  /* 0x0000000000027805 */ /* 0x000fe2000001ff00 */
[----:B------:R-:W-:Y:S01]  /*3d00*/  UMOV UR23, URZ ;  /* 0x000000ff00177c82 */ /* 0x000fe20008000000 */
[----:B---3--:R-:W-:Y:S01]  /*3d10*/  ULEA UR26, UR4, UR26, 0x18 ;  /* 0x0000001a041a7291 */ /* 0x008fe2000f8ec0ff */
[----:B------:R-:W-:Y:S01]  /*3d20*/  UMOV UR22, URZ ;  /* 0x000000ff00167c82 */ /* 0x000fe20008000000 */
[----:B------:R-:W-:Y:S02]  /*3d30*/  UISETP.NE.AND UP3, UPT, UR47, URZ, UPT ;  /* 0x000000ff2f00728c */ /* 0x000fe4000bf65270 */
[----:B------:R-:W-:Y:S02]  /*3d40*/  UIADD3 UR5, UPT, UPT, UR26, 0x8400, URZ ;  /* 0x000084001a057890 */ /* 0x000fe4000fffe0ff */
[----:B------:R-:W-:-:S03]  /*3d50*/  UIADD3 UR4, UPT, UPT, UR26, 0x18400, URZ ;  /* 0x000184001a047890 */ /* 0x000fc6000fffe0ff */
[----:B--2---:R-:W1:Y:S01]  /*3d60*/  LDS R0, [UR26+0x180] ;  /* 0x0001801aff007984 */ /* 0x004e620008000800 */
[----:B----4-:R-:W-:Y:S02]  /*3d70*/  UIADD3 UR6, UPT, UPT, UR6, 0x1f, URZ ;  /* 0x0000001f06067890 */ /* 0x010fe4000fffe0ff */
[----:B------:R-:W-:Y:S02]  /*3d80*/  USHF.R.U32.HI UR5, URZ, 0x4, UR5 ;  /* 0x00000004ff057899 */ /* 0x000fe40008011605 */
[----:B------:R-:W-:Y:S02]  /*3d90*/  USHF.R.S32.HI UR33, URZ, 0x1f, UR6 ;  /* 0x0000001fff217899 */ /* 0x000fe40008011406 */
[----:B------:R-:W-:Y:S02]  /*3da0*/  USHF.R.U32.HI UR4, URZ, 0x4, UR4 ;  /* 0x00000004ff047899 */ /* 0x000fe40008011604 */
[----:B------:R-:W-:Y:S02]  /*3db0*/  ULEA.HI UR33, UR33, UR6, URZ, 0x5 ;  /* 0x0000000621217291 */ /* 0x000fe4000f8f28ff */
[----:B------:R-:W-:-:S02]  /*3dc0*/  ULOP3.LUT UR5, UR5, 0x3fff, URZ, 0xc0, !UPT ;  /* 0x00003fff05057892 */ /* 0x000fc4000f8ec0ff */
[----:B------:R-:W-:Y:S02]  /*3dd0*/  USHF.R.S32.HI UR33, URZ, 0x5, UR33 ;  /* 0x00000005ff217899 */ /* 0x000fe40008011421 */
[----:B------:R-:W-:Y:S02]  /*3de0*/  ULOP3.LUT UR30, UR4, 0x3fff, URZ, 0xc0, !UPT ;  /* 0x00003fff041e7892 */ /* 0x000fe4000f8ec0ff */
[----:B------:R-:W-:Y:S01]  /*3df0*/  UISETP.LT.AND UP0, UPT, UR33, 0x1, UPT ;  /* 0x000000012100788c */ /* 0x000fe2000bf01270 */
[----:B------:R-:W-:Y:S01]  /*3e00*/  UMOV UR40, 0x0 ;  /* 0x0000000000287882 */ /* 0x000fe20000000000 */
[----:B------:R-:W-:Y:S01]  /*3e10*/  UMOV UR41, 0x8400910 ;  /* 0x0840091000297882 */ /* 0x000fe20000000000 */
[----:B------:R-:W-:Y:S02]  /*3e20*/  ULOP3.LUT UR29, UR5, 0x10000, URZ, 0xfc, !UPT ;  /* 0x00010000051d7892 */ /* 0x000fe4000f8efcff */
[----:B------:R-:W-:Y:S02]  /*3e30*/  ULOP3.LUT UR30, UR30, 0x10000, URZ, 0xfc, !UPT ;  /* 0x000100001e1e7892 */ /* 0x000fe4000f8efcff */
[----:B------:R-:W-:Y:S01]  /*3e40*/  USEL UR43, UR33, 0x1, !UP0 ;  /* 0x00000001212b7887 */ /* 0x000fe2000c000000 */
[----:B------:R-:W-:Y:S01]  /*3e50*/  UMOV UR38, 0x0 ;  /* 0x0000000000267882 */ /* 0x000fe20000000000 */
[----:B------:R-:W-:Y:S01]  /*3e60*/  UMOV UR39, 0x8400910 ;  /* 0x0840091000277882 */ /* 0x000fe20000000000 */
[----:B------:R-:W-:Y:S01]  /*3e70*/  UMOV UR36, 0x0 ;  /* 0x0000000000247882 */ /* 0x000fe20000000000 */
[----:B------:R-:W-:Y:S01]  /*3e80*/  UMOV UR37, 0x8400910 ;  /* 0x0840091000257882 */ /* 0x000fe20000000000 */
[----:B------:R-:W-:Y:S01]  /*3e90*/  UMOV UR34, 0x0 ;  /* 0x0000000000227882 */ /* 0x000fe20000000000 */
[----:B------:R-:W-:Y:S01]  /*3ea0*/  UMOV UR35, 0x8400910 ;  /* 0x0840091000237882 */ /* 0x000fe20000000000 */
[----:B-1----:R-:W-:-:S15]  /*3eb0*/  R2UR UR44, R0 ;  /* 0x00000000002c72ca */ /* 0x002fde00000e0000 */
.L_x_78:
[C---:B------:R-:W-:Y:S02]  /*3ec0*/  LEA R0, R8.reuse, UR26, 0x3 ;  /* 0x0000001a08007c11 */ /* 0x040fe4000f8e18ff */
[----:B------:R-:W-:Y:S02]  /*3ed0*/  SHF.L.U32 R4, R3, 0x1f, RZ ;  /* 0x0000001f03047819 */ /* 0x000fe400000006ff */
[----:B------:R-:W-:Y:S02]  /*3ee0*/  LEA R5, R8, UR26, 0x4 ;  /* 0x0000001a08057c11 */ /* 0x000fe4000f8e20ff */
[----:B------:R-:W1:Y:S02]  /*3ef0*/  SYNCS.PHASECHK.TRANS64.TRYWAIT P0, [R0+URZ+0xd0], R4 ;  /* 0x0000d004000075a7 */ /* 0x000e6400080011ff */
[----:B-1-3--:R-:W-:Y:S05]  /*3f00*/  @!P0 BRA `(.L_x_71) ;  /* 0x0000007c00888947 */ /* 0x00afea0003800000 */
.L_x_215:
[----:B-1----:R-:W1:Y:S01]  /*3f10*/  LDS.128 R4, [R5+0x160] ;  /* 0x0001600005047984 */ /* 0x002e620000000c00 */
[----:B------:R-:W-:Y:S02]  /*3f20*/  VIADD R0, R0, 0xe0 ;  /* 0x000000e000007836 */ /* 0x000fe40000000000 */
[----:B------:R-:W-:Y:S01]  /*3f30*/  VIADD R8, R8, 0x1 ;  /* 0x0000000108087836 */ /* 0x000fe20000000000 */
[----:B------:R-:W-:Y:S01]  /*3f40*/  @!PT LDS RZ, [RZ] ;  /* 0x00000000fffff984 */ /* 0x000fe20000000800 */
[----:B------:R-:W-:Y:S01]  /*3f50*/  @!PT LDS RZ, [RZ] ;  /* 0x00000000fffff984 */ /* 0x000fe20000000800 */
[----:B------:R-:W-:Y:S01]  /*3f60*/  @!PT LDS RZ, [RZ] ;  /* 0x00000000fffff984 */ /* 0x000fe20000000800 */
[----:B------:R-:W-:Y:S01]  /*3f70*/  @!PT LDS RZ, [RZ] ;  /* 0x00000000fffff984 */ /* 0x000fe20000000800 */
[----:B------:R2:W-:Y:S06]  /*3f80*/  MEMBAR.ALL.CTA ;  /* 0x0000000000007992 */ /* 0x0005ec0000008000 */
[----:B--2---:R-:W2:Y:S01]  /*3f90*/  FENCE.VIEW.ASYNC.S ;  /* 0x00000000000073c6 */ /* 0x004ea20000000000 */
[----:B------:R-:W-:-:S04]  /*3fa0*/  PRMT R0, RZ, 0x654, R0 ;  /* 0x00000654ff007816 */ /* 0x000fc80000000000 */
[----:B--2---:R2:W-:Y:S01]  /*3fb0*/  SYNCS.ARRIVE.TRANS64.RED.A1T0 RZ, [R0+URZ], RZ ;  /* 0x000000ff00ff79a7 */ /* 0x0045e200081004ff */
[----:B-1----:R-:W-:Y:S01]  /*3fc0*/  LOP3.LUT P1, RZ, R6, 0x1, RZ, 0xc0, !PT ;  /* 0x0000000106ff7812 */ /* 0x002fe2000782c0ff */
[----:B--2---:R-:W-:-:S12]  /*3fd0*/  BRA.U UP3, `(.L_x_72) ;  /* 0x0000000503087547 */ /* 0x004fd8000b800000 */
[----:B------:R-:W1:Y:S01]  /*3fe0*/  LDCU UR4, c[0x0][0x38c] ;  /* 0x00007180ff0477ac */ /* 0x000e620008000800 */
[----:B------:R-:W-:Y:S02]  /*3ff0*/  PLOP3.LUT P2, PT, PT, PT, PT, 0x80, 0x8 ;  /* 0x000000000008781c */ /* 0x000fe40003f4f070 */
[----:B------:R-:W-:Y:S01]  /*4000*/  SHF.L.U32 R4, R9, 0x1f, RZ ;  /* 0x0000001f09047819 */ /* 0x000fe200000006ff */
[----:B------:R-:W-:Y:S02]  /*4010*/  ULEA UR31, UR32, UR26, 0x3 ;  /* 0x0000001a201f7291 */ /* 0x000fe4000f8e18ff */
[----:B------:R-:W-:Y:S02]  /*4020*/  ULEA UR11, UR32, UR44, 0x7 ;  /* 0x0000002c200b7291 */ /* 0x000fe4000f8e38ff */
[----:B-1----:R-:W-:-:S06]  /*4030*/  UISETP.GE.AND UP0, UPT, UR4, 0x1, UPT ;  /* 0x000000010400788c */ /* 0x002fcc000bf06270 */
[----:B------:R-:W-:-:S05]  /*4040*/  PLOP3.LUT P0, PT, PT, PT, UP0, 0x80, 0x8 ;  /* 0x000000000008781c */ /* 0x000fca0003f0f008 */
[----:B------:R-:W-:-:S08]  /*4050*/  @UP0 ULEA UR4, UR23, UR26, 0x3 ;  /* 0x0000001a17040291 */ /* 0x000fd0000f8e18ff */
[----:B------:R-:W-:-:S04]  /*4060*/  @P0 SHF.L.U32 R0, R2, 0x1f, RZ ;  /* 0x0000001f02000819 */ /* 0x000fc800000006ff */
[----:B------:R1:W2:Y:S01]  /*4070*/  @P0 SYNCS.PHASECHK.TRANS64.TRYWAIT P2, [UR4], R0 ;  /* 0x00000000ff0005a7 */ /* 0x0002a20008041104 */
[----:B------:R-:W3:Y:S02]  /*4080*/  SYNCS.PHASECHK.TRANS64.TRYWAIT P0, [UR31+0x110], R4 ;  /* 0x00011004ff0075a7 */ /* 0x000ee4000800111f */
[----:B-123--:R-:W-:Y:S05]  /*4090*/  @!P0 BRA `(.L_x_73) ;  /* 0x0000007c00388947 */ /* 0x00efea0003800000 */
.L_x_217:
[----:B------:R-:W-:Y:S01]  /*40a0*/  UMOV UR27, UR22 ;  /* 0x00000016001b7c82 */ /* 0x000fe20008000000 */
[----:B------:R-:W-:Y:S05]  /*40b0*/  BRA.U !UP0, `(.L_x_74) ;  /* 0x0000000108c07547 */ /* 0x000fea000b800000 */
[----:B------:R-:W-:Y:S02]  /*40c0*/  UIADD3 UR27, UPT, UPT, UR43, UR22, URZ ;  /* 0x000000162b1b7290 */ /* 0x000fe4000fffe0ff */
[----:B------:R-:W-:Y:S01]  /*40d0*/  UPLOP3.LUT UP2, UPT, UPT, UPT, UPT, 0x40, 0x4 ;  /* 0x000000000004789c */ /* 0x000fe20003f4e870 */
[----:B------:R-:W-:Y:S01]  /*40e0*/  UMOV UR24, UR33 ;  /* 0x0000002100187c82 */ /* 0x000fe20008000000 */
[----:B------:R-:W-:-:S09]  /*40f0*/  UMOV UR10, UR23 ;  /* 0x00000017000a7c82 */ /* 0x000fd20008000000 */
.L_x_77:
[----:B--2---:R-:W-:Y:S01]  /*4100*/  ULEA UR5, UR10, UR26, 0x3 ;  /* 0x0000001a0a057291 */ /* 0x004fe2000f8e18ff */
[----:B---3--:R-:W-:Y:S11]  /*4110*/  @P2 BRA `(.L_x_75) ;  /* 0x00000000000c2947 */ /* 0x008ff60003800000 */
[----:B-1----:R-:W-:Y:S04]  /*4120*/  SHF.L.U32 R4, R2, 0x1f, RZ ;  /* 0x0000001f02047819 */ /* 0x002fe800000006ff */
[----:B------:R-:W1:Y:S02]  /*4130*/  SYNCS.PHASECHK.TRANS64.TRYWAIT P0, [UR5], R4 ;  /* 0x00000004ff0075a7 */ /* 0x000e640008001105 */
[----:B-1----:R-:W-:Y:S05]  /*4140*/  @!P0 BRA `(.L_x_76) ;  /* 0x0000007c00248947 */ /* 0x002fea0003800000 */
.L_x_75:
[----:B------:R-:W-:Y:S01]  /*4150*/  UISETP.NE.AND UP0, UPT, UR24, 0x1, UPT ;  /* 0x000000011800788c */ /* 0x000fe2000bf05270 */
[----:B------:R-:W-:Y:S01]  /*4160*/  PLOP3.LUT P2, PT, PT, PT, PT, 0x80, 0x8 ;  /* 0x000000000008781c */ /* 0x000fe20003f4f070 */
[----:B------:R-:W-:Y:S02]  /*4170*/  UIADD3 UR4, UPT, UPT, UR10, 0x1, URZ ;  /* 0x000000010a047890 */ /* 0x000fe4000fffe0ff */
[----:B------:R-:W-:Y:S02]  /*4180*/  UIADD3 UR25, UPT, UPT, UR5, 0x40, URZ ;  /* 0x0000004005197890 */ /* 0x000fe4000fffe0ff */
[----:B------:R-:W-:Y:S01]  /*4190*/  UISETP.NE.AND UP1, UPT, UR4, 0x8, UPT ;  /* 0x000000080400788c */ /* 0x000fe2000bf25270 */
[----:B------:R-:W-:Y:S01]  /*41a0*/  PLOP3.LUT P0, PT, PT, PT, UP0, 0x80, 0x8 ;  /* 0x000000000008781c */ /* 0x000fe20003f0f008 */
[----:B------:R-:W-:Y:S02]  /*41b0*/  UIADD3 UR22, UPT, UPT, UR22, 0x1, URZ ;  /* 0x0000000116167890 */ /* 0x000fe4000fffe0ff */
[----:B------:R-:W-:Y:S02]  /*41c0*/  USEL UR6, URZ, 0x1, UP1 ;  /* 0x00000001ff067887 */ /* 0x000fe40008800000 */
[----:B------:R-:W-:Y:S02]  /*41d0*/  USEL UR23, UR4, URZ, UP1 ;  /* 0x000000ff04177287 */ /* 0x000fe40008800000 */
[----:B------:R-:W-:Y:S02]  /*41e0*/  UIADD3 UR24, UPT, UPT, UR24, -0x1, URZ ;  /* 0xffffffff18187890 */ /* 0x000fe4000fffe0ff */
[----:B------:R-:W-:Y:S01]  /*41f0*/  @UP0 ULEA UR4, UR23, UR26, 0x3 ;  /* 0x0000001a17040291 */ /* 0x000fe2000f8e18ff */
[----:B------:R-:W-:Y:S01]  /*4200*/  LOP3.LUT R2, R2, UR6, RZ, 0x3c, !PT ;  /* 0x0000000602027c12 */ /* 0x000fe2000f8e3cff */
[----:B------:R-:W-:Y:S02]  /*4210*/  ULEA UR6, UR10, UR30, 0xa ;  /* 0x0000001e0a067291 */ /* 0x000fe4000f8e50ff */
[----:B------:R-:W-:Y:S01]  /*4220*/  UISETP.NE.AND UP0, UPT, UR22, UR27, UPT ;  /* 0x0000001b1600728c */ /* 0x000fe2000bf05270 */
[----:B-1----:R-:W-:Y:S01]  /*4230*/  @P0 SHF.L.U32 R0, R2, 0x1f, RZ ;  /* 0x0000001f02000819 */ /* 0x002fe200000006ff */
[----:B------:R-:W-:Y:S02]  /*4240*/  UIADD3 UR20, UPT, UPT, UR6, 0x2, URZ ;  /* 0x0000000206147890 */ /* 0x000fe4000fffe0ff */
[----:B------:R-:W-:Y:S01]  /*4250*/  UIADD3 UR16, UPT, UPT, UR6, 0x4, URZ ;  /* 0x0000000406107890 */ /* 0x000fe2000fffe0ff */
[----:B------:R2:W3:Y:S01]  /*4260*/  @P0 SYNCS.PHASECHK.TRANS64.TRYWAIT P2, [UR4], R0 ;  /* 0x00000000ff0005a7 */ /* 0x0004e20008041104 */
[----:B------:R-:W-:Y:S02]  /*4270*/  ULEA UR4, UR10, UR29, 0x9 ;  /* 0x0000001d0a047291 */ /* 0x000fe4000f8e48ff */
[----:B------:R-:W-:Y:S02]  /*4280*/  UIADD3 UR12, UPT, UPT, UR6, 0x6, URZ ;  /* 0x00000006060c7890 */ /* 0x000fe4000fffe0ff */
[----:B------:R-:W-:Y:S02]  /*4290*/  UIADD3 UR18, UPT, UPT, UR4, 0x2, URZ ;  /* 0x0000000204127890 */ /* 0x000fe4000fffe0ff */
[----:B------:R-:W-:Y:S02]  /*42a0*/  UIADD3 UR14, UPT, UPT, UR4, 0x4, URZ ;  /* 0x00000004040e7890 */ /* 0x000fe4000fffe0ff */
[----:B------:R-:W-:Y:S01]  /*42b0*/  UIADD3 UR8, UPT, UPT, UR4, 0x6, URZ ;  /* 0x0000000604087890 */ /* 0x000fe2000fffe0ff */
[----:B------:R-:W-:Y:S01]  /*42c0*/  UMOV UR7, 0x40004040 ;  /* 0x4000404000077882 */ /* 0x000fe20000000000 */
[----:B------:R-:W-:Y:S01]  /*42d0*/  UMOV UR5, 0x40004040 ;  /* 0x4000404000057882 */ /* 0x000fe20000000000 */
[----:B------:R-:W-:Y:S01]  /*42e0*/  UMOV UR21, 0x40004040 ;  /* 0x4000404000157882 */ /* 0x000fe20000000000 */
[----:B------:R2:W-:Y:S01]  /*42f0*/  UTCHMMA.2CTA gdesc[UR4], gdesc[UR6], tmem[UR11], tmem[UR40], idesc[UR41], UP2 ;  /* 0x00ff2806040075ea */ /* 0x0005e2000920000b */
[----:B------:R-:W-:Y:S01]  /*4300*/  UPLOP3.LUT UP2, UPT, UPT, UPT, UPT, 0x80, 0x8 ;  /* 0x000000000008789c */ /* 0x000fe20003f4f070 */
[----:B------:R-:W-:Y:S01]  /*4310*/  UMOV UR19, 0x40004040 ;  /* 0x4000404000137882 */ /* 0x000fe20000000000 */
[----:B------:R-:W-:Y:S01]  /*4320*/  UMOV UR17, 0x40004040 ;  /* 0x4000404000117882 */ /* 0x000fe20000000000 */
[----:B------:R2:W-:Y:S01]  /*4330*/  UTCHMMA.2CTA gdesc[UR18], gdesc[UR20], tmem[UR11], tmem[UR38], idesc[UR39], UPT ;  /* 0x00ff2614120075ea */ /* 0x0005e2000ba0000b */
[----:B------:R-:W-:Y:S01]  /*4340*/  UMOV UR15, 0x40004040 ;  /* 0x40004040000f7882 */ /* 0x000fe20000000000 */
[----:B------:R-:W-:Y:S01]  /*4350*/  UMOV UR13, 0x40004040 ;  /* 0x40004040000d7882 */ /* 0x000fe20000000000 */
[----:B------:R-:W-:Y:S01]  /*4360*/  UMOV UR9, 0x40004040 ;  /* 0x4000404000097882 */ /* 0x000fe20000000000 */
[----:B------:R2:W-:Y:S01]  /*4370*/  UTCHMMA.2CTA gdesc[UR14], gdesc[UR16], tmem[UR11], tmem[UR36], idesc[UR37], UPT ;  /* 0x00ff24100e0075ea */ /* 0x0005e2000ba0000b */
[----:B------:R2:W-:Y:S01]  /*4380*/  UTCHMMA.2CTA gdesc[UR8], gdesc[UR12], tmem[UR11], tmem[UR34], idesc[UR35], UPT ;  /* 0x00ff220c080075ea */ /* 0x0005e2000ba0000b */
[----:B------:R2:W-:Y:S01]  /*4390*/  UTCBAR.2CTA.MULTICAST [UR25], URZ, UR28 ;  /* 0x000000ff190073e9 */ /* 0x0005e2000820081c */
[----:B------:R-:W-:Y:S01]  /*43a0*/  UMOV UR10, UR23 ;  /* 0x00000017000a7c82 */ /* 0x000fe20008000000 */
[----:B------:R-:W-:Y:S05]  /*43b0*/  BRA.U UP0, `(.L_x_77) ;  /* 0xfffffffd00507547 */ /* 0x000fea000b83ffff */
.L_x_74:
[----:B--2---:R-:W-:Y:S01]  /*43c0*/  UIADD3 UR4, UPT, UPT, UR31, 0xf0, URZ ;  /* 0x000000f01f047890 */ /* 0x004fe2000fffe0ff */
[----:B------:R-:W-:-:S08]  /*43d0*/  UMOV UR22, UR27 ;  /* 0x0000001b00167c82 */ /* 0x000fd00008000000 */
[----:B------:R2:W-:Y:S01]  /*43e0*/  UTCBAR.2CTA.MULTICAST [UR4], URZ, UR42 ;  /* 0x000000ff040073e9 */ /* 0x0005e2000820082a */
[----:B------:R-:W-:Y:S02]  /*43f0*/  NOP ;  /* 0x0000000000007918 */ /* 0x000fe40000000000 */
.L_x_72:
[----:B--2---:R-:W-:Y:S01]  /*4400*/  UIADD3 UR4, UPT, UPT, UR32, 0x1, URZ ;  /* 0x0000000120047890 */ /* 0x004fe2000fffe0ff */
[----:B------:R-:W-:-:S03]  /*4410*/  ISETP.NE.AND P0, PT, R8, 0x2, PT ;  /* 0x000000020800780c */ /* 0x000fc60003f05270 */
[----:B------:R-:W-:Y:S01]  /*4420*/  UISETP.NE.AND UP0, UPT, UR4, 0x4, UPT ;  /* 0x000000040400788c */ /* 0x000fe2000bf05270 */
[----:B-1----:R-:W-:Y:S02]  /*4430*/  SEL R0, RZ, 0x1, P0 ;  /* 0x00000001ff007807 */ /* 0x002fe40000000000 */
[----:B------:R-:W-:Y:S01]  /*4440*/  SEL R8, R8, RZ, P0 ;  /* 0x000000ff08087207 */ /* 0x000fe20000000000 */
[----:B------:R-:W-:Y:S01]  /*4450*/  USEL UR5, URZ, 0x1, UP0 ;  /* 0x00000001ff057887 */ /* 0x000fe20008000000 */
[----:B------:R-:W-:Y:S01]  /*4460*/  LOP3.LUT R3, R3, R0, RZ, 0x3c, !PT ;  /* 0x0000000003037212 */ /* 0x000fe200078e3cff */
[----:B------:R-:W-:-:S04]  /*4470*/  USEL UR32, UR4, URZ, UP0 ;  /* 0x000000ff04207287 */ /* 0x000fc80008000000 */
[----:B------:R-:W-:Y:S01]  /*4480*/  LOP3.LUT R9, R9, UR5, RZ, 0x3c, !PT ;  /* 0x0000000509097c12 */ /* 0x000fe2000f8e3cff */
[----:B------:R-:W-:Y:S07]  /*4490*/  @P1 BRA `(.L_x_78) ;  /* 0xfffffff800881947 */ /* 0x000fee000383ffff */
[----:B------:R-:W1:Y:S01]  /*44a0*/  S2UR UR8, SR_CgaCtaId ;  /* 0x00000000000879c3 */ /* 0x000e620000008800 */
[----:B------:R-:W-:Y:S01]  /*44b0*/  ELECT P0, URZ, PT ;  /* 0x0000000000ff782f */ /* 0x000fe20003800000 */
[----:B------:R-:W-:Y:S01]  /*44c0*/  HFMA2 R0, -RZ, RZ, 0, 5.9604644775390625e-08 ;  /* 0x00000001ff007431 */ /* 0x000fe200000001ff */
[----:B------:R-:W-:-:S05]  /*44d0*/  UMOV UR4, 0x40 ;  /* 0x0000004000047882 */ /* 0x000fca0000000000 */
[----:B------:R-:W-:Y:S01]  /*44e0*/  UVIRTCOUNT.DEALLOC.SMPOOL 0x80 ;  /* 0x000000800000784c */ /* 0x000fe20000000000 */
[----:B------:R-:W-:Y:S02]  /*44f0*/  UISETP.NE.AND UP1, UPT, UR47, URZ, UPT ;  /* 0x000000ff2f00728c */ /* 0x000fe4000bf25270 */
[----:B-1----:R-:W-:-:S09]  /*4500*/  ULEA UR8, UR8, UR4, 0x18 ;  /* 0x0000000408087291 */ /* 0x002fd2000f8ec0ff */
[----:B------:R1:W-:Y:S01]  /*4510*/  @P0 STS.U8 [UR8+0x1c], R0 ;  /* 0x00001c00ff000988 */ /* 0x0003e20008000008 */
[----:B------:R-:W-:Y:S05]  /*4520*/  BRA.U UP1, `(.L_x_79) ;  /* 0x0000000101a07547 */ /* 0x000fea000b800000 */
[----:B------:R-:W-:Y:S01]  /*4530*/  UIADD3 UR7, UPT, UPT, UR26, 0x110, URZ ;  /* 0x000001101a077890 */ /* 0x000fe2000fffe0ff */
[----:B------:R-:W-:-:S03]  /*4540*/  SHF.L.U32 R2, R9, 0x1f, RZ ;  /* 0x0000001f09027819 */ /* 0x000fc600000006ff */
[----:B------:R-:W-:-:S09]  /*4550*/  ULEA UR4, UR32, UR7, 0x3 ;  /* 0x0000000720047291 */ /* 0x000fd2000f8e18ff */
[----:B------:R-:W2:Y:S02]  /*4560*/  SYNCS.PHASECHK.TRANS64.TRYWAIT P0, [UR4], R2 ;  /* 0x00000002ff0075a7 */ /* 0x000ea40008001104 */
[----:B--2---:R-:W-:Y:S05]  /*4570*/  @!P0 BRA `(.L_x_80) ;  /* 0x0000007800308947 */ /* 0x004fea0003800000 */
.L_x_220:
        /* <DEDUP_REMOVED lines=9> */
.L_x_222:
        /* <DEDUP_REMOVED lines=9> */
.L_x_224:
[----:B------:R-:W-:-:S04]  /*46a0*/  UIADD3 UR4, UPT, UPT, UR4, 0x1, URZ ;  /* 0x0000000104047890 */ /* 0x000fc8000fffe0ff */
[----:B------:R-:W-:-:S04]  /*46b0*/  UISETP.NE.AND UP0, UPT, UR4, 0x4, UPT ;  /* 0x000000040400788c */ /* 0x000fc8000bf05270 */
[----:B------:R-:W-:Y:S02]  /*46c0*/  USEL UR5, URZ, 0x1, UP0 ;  /* 0x00000001ff057887 */ /* 0x000fe40008000000 */
[----:B------:R-:W-:-:S04]  /*46d0*/  USEL UR4, UR4, URZ, UP0 ;  /* 0x000000ff04047287 */ /* 0x000fc80008000000 */
[----:B------:R-:W-:Y:S01]  /*46e0*/  ULEA UR4, UR4, UR7, 0x3 ;  /* 0x0000000704047291 */ /* 0x000fe2000f8e18ff */
[----:B------:R-:W-:-:S04]  /*46f0*/  LOP3.LUT R2, R2, UR5, RZ, 0x3c, !PT ;  /* 0x0000000502027c12 */ /* 0x000fc8000f8e3cff */
[----:B------:R-:W-:Y:S01]  /*4700*/  SHF.L.U32 R2, R2, 0x1f, RZ ;  /* 0x0000001f02027819 */ /* 0x000fe200000006ff */
[----:B-1----:R-:W-:-:S04]  /*4710*/  IMAD.U32 R0, RZ, RZ, UR4 ;  /* 0x00000004ff007e24 */ /* 0x002fc8000f8e00ff */
[----:B------:R1:W2:Y:S03]  /*4720*/  SYNCS.PHASECHK.TRANS64.TRYWAIT P0, [R0+URZ], R2 ;  /* 0x00000002000075a7 */ /* 0x0002a600080011ff */
[----:B--2---:R-:W-:Y:S05]  /*4730*/  @!P0 NANOSLEEP.SYNCS 0x989680 ;  /* 0x009896800000895d */ /* 0x004fea0003900000 */
[----:B------:R-:W2:Y:S02]  /*4740*/  @!P0 SYNCS.PHASECHK.TRANS64 P0, [R0+URZ], R2 ;  /* 0x00000002000085a7 */ /* 0x000ea400080010ff */
[----:B--2---:R-:W-:Y:S05]  /*4750*/  @P0 BRA `(.L_x_83) ;  /* 0x0000000000200947 */ /* 0x004fea0003800000 */
.L_x_84:
[----:B--2---:R2:W4:Y:S02]  /*4760*/  SYNCS.PHASECHK.TRANS64.TRYWAIT P0, [R0+URZ], R2 ;  /* 0x00000002000075a7 */ /* 0x00452400080011ff */
[----:B----4-:R-:W-:Y:S05]  /*4770*/  @!P0 NANOSLEEP.SYNCS 0x989680 ;  /* 0x009896800000895d */ /* 0x010fea0003900000 */
[----:B------:R-:W4:Y:S02]  /*4780*/  @!P0 SYNCS.PHASECHK.TRANS64 P0, [R0+URZ], R2 ;  /* 0x00000002000085a7 */ /* 0x000f2400080010ff */
[----:B----4-:R-:W-:Y:S05]  /*4790*/  @!P0 BRA `(.L_x_84) ;  /* 0xfffffffc00f08947 */ /* 0x010fea000383ffff */
[----:B------:R-:W-:Y:S05]  /*47a0*/  BRA `(.L_x_83) ;  /* 0x00000000000c7947 */ /* 0x000fea0003800000 */
.L_x_79:
[----:B------:R-:W-:-:S04]  /*47b0*/  UIADD3 UR4, UPT, UPT, UR26, 0x150, URZ ;  /* 0x000001501a047890 */ /* 0x000fc8000fffe0ff */
[----:B------:R-:W-:-:S09]  /*47c0*/  UPRMT UR4, UR46, 0x654, UR4 ;  /* 0x000006542e047896 */ /* 0x000fd20008000004 */
[----:B------:R-:W-:Y:S03]  /*47d0*/  SYNCS.ARRIVE.TRANS64.RED.A1T0 RZ, [UR4], RZ ;  /* 0x000000ffffff79a7 */ /* 0x000fe60008100404 */
.L_x_83:
[----:B-12---:R-:W-:Y:S01]  /*47e0*/  SHF.L.U32 R2, RZ, 0x1f, RZ ;  /* 0x0000001fff027819 */ /* 0x006fe200000006ff */
[----:B------:R-:W-:Y:S01]  /*47f0*/  UIADD3 UR4, UPT, UPT, UR26, 0x150, URZ ;  /* 0x000001501a047890 */ /* 0x000fe2000fffe0ff */
[----:B------:R-:W-:Y:S02]  /*4800*/  PLOP3.LUT P0, PT, PT, PT, UP1, 0x80, 0x8 ;  /* 0x000000000008781c */ /* 0x000fe40003f0f018 */
[----:B------:R-:W1:Y:S02]  /*4810*/  SYNCS.PHASECHK.TRANS64.TRYWAIT P1, [UR26+0x150], R2 ;  /* 0x00015002ff0075a7 */ /* 0x000e64000802111a */
[----:B-1----:R-:W-:Y:S09]  /*4820*/  @!P1 BRA `(.L_x_85) ;  /* 0x0000007400cc9947 */ /* 0x002ff20003800000 */
.L_x_226:
[----:B------:R-:W-:Y:S01]  /*4830*/  @!UP1 UPRMT UR4, UR46, 0x654, UR4 ;  /* 0x000006542e049896 */ /* 0x000fe20008000004 */
[----:B------:R-:W-:Y:S01]  /*4840*/  UMOV UR5, 0xffff ;  /* 0x0000ffff00057882 */ /* 0x000fe20000000000 */
[----:B------:R-:W-:-:S07]  /*4850*/  UMOV UR6, 0x1 ;  /* 0x0000000100067882 */ /* 0x000fce0000000000 */
[----:B------:R-:W-:Y:S01]  /*4860*/  @!P0 SYNCS.ARRIVE.TRANS64.RED.A1T0 RZ, [UR4], RZ ;  /* 0x000000ffffff89a7 */ /* 0x000fe20008100404 */
[----:B------:R-:W-:Y:S01]  /*4870*/  NOP ;  /* 0x0000000000007918 */ /* 0x000fe20000000000 */
[----:B-1----:R-:W1:Y:S01]  /*4880*/  LDS R0, [UR8+0x14] ;  /* 0x00001408ff007984 */ /* 0x002e620008000800 */
[----:B------:R-:W-:-:S04]  /*4890*/  ULOP3.LUT UR4, UR44, 0xffff, URZ, 0xc0, !UPT ;  /* 0x0000ffff2c047892 */ /* 0x000fc8000f8ec0ff */
[----:B------:R-:W-:-:S04]  /*48a0*/  USHF.R.U32.HI UR4, URZ, 0x5, UR4 ;  /* 0x00000005ff047899 */ /* 0x000fc80008011604 */
[----:B------:R-:W-:Y:S02]  /*48b0*/  USHF.L.U32 UR5, UR5, UR4, URZ ;  /* 0x0000000405057299 */ /* 0x000fe400080006ff */
[----:B------:R-:W-:-:S04]  /*48c0*/  USHF.L.U32 UR4, UR6, UR4, URZ ;  /* 0x0000000406047299 */ /* 0x000fc800080006ff */
[----:B-1----:R-:W-:-:S04]  /*48d0*/  LOP3.LUT R0, R0, UR5, RZ, 0xc0, !PT ;  /* 0x0000000500007c12 */ /* 0x002fc8000f8ec0ff */
[----:B------:R-:W-:-:S13]  /*48e0*/  ISETP.NE.AND P0, PT, R0, UR5, PT ;  /* 0x0000000500007c0c */ /* 0x000fda000bf05270 */
[----:B------:R-:W-:Y:S05]  /*48f0*/  @P0 BRA `(.L_x_86) ;  /* 0x0000000000580947 */ /* 0x000fea0003800000 */
[----:B------:R-:W1:Y:S02]  /*4900*/  LDS R0, [UR8+0x18] ;  /* 0x00001808ff007984 */ /* 0x000e640008000800 */
[----:B-1----:R-:W-:-:S04]  /*4910*/  LOP3.LUT R0, R0, UR4, RZ, 0xc0, !PT ;  /* 0x0000000400007c12 */ /* 0x002fc8000f8ec0ff */
[----:B------:R-:W-:-:S13]  /*4920*/  ISETP.NE.AND P0, PT, R0, UR4, PT ;  /* 0x0000000400007c0c */ /* 0x000fda000bf05270 */
[----:B------:R-:W-:Y:S05]  /*4930*/  @P0 BRA `(.L_x_87) ;  /* 0x00000000003c0947 */ /* 0x000fea0003800000 */
[----:B------:R-:W1:Y:S01]  /*4940*/  S2R R2, SR_LANEID ;  /* 0x0000000000027919 */ /* 0x000e620000000000 */
[----:B------:R-:W-:-:S06]  /*4950*/  ULOP3.LUT UR5, URZ, UR5, URZ, 0x33, !UPT ;  /* 0x00000005ff057292 */ /* 0x000fcc000f8e33ff */
[----:B------:R-:W-:-:S04]  /*4960*/  IMAD.U32 R0, RZ, RZ, UR5 ;  /* 0x00000005ff007e24 */ /* 0x000fc8000f8e00ff */
[----:B------:R2:W4:Y:S02]  /*4970*/  REDUX UR7, R0 ;  /* 0x00000000000773c4 */ /* 0x0005240000000000 */
[----:B------:R1:W-:Y:S01]  /*4980*/  UTCATOMSWS.AND URZ, UR5 ;  /* 0x0000000500ff79e3 */ /* 0x0003e20008000000 */
[----:B--2---:R-:W-:Y:S01]  /*4990*/  LOP3.LUT R0, RZ, UR4, RZ, 0x33, !PT ;  /* 0x00000004ff007c12 */ /* 0x004fe2000f8e33ff */
[----:B------:R-:W-:Y:S02]  /*49a0*/  VOTEU.ANY UR4, UPT, PT ;  /* 0x0000000000047886 */ /* 0x000fe400038e0100 */
[----:B------:R-:W-:Y:S02]  /*49b0*/  UFLO.U32 UR4, UR4 ;  /* 0x00000004000472bd */ /* 0x000fe400080e0000 */
[----:B------:R-:W2:Y:S04]  /*49c0*/  REDUX UR6, R0 ;  /* 0x00000000000673c4 */ /* 0x000ea80000000000 */
[----:B-1----:R-:W-:-:S02]  /*49d0*/  ISETP.EQ.U32.AND P0, PT, R2, UR4, PT ;  /* 0x0000000402007c0c */ /* 0x002fc4000bf02070 */
[----:B----4-:R-:W-:-:S11]  /*49e0*/  MOV R2, UR7 ;  /* 0x0000000700027c02 */ /* 0x010fd60008000f00 */
[----:B------:R1:W-:Y:S01]  /*49f0*/  @P0 ATOMS.AND RZ, [UR8+0x14], R2 ;  /* 0x00001402ffff098c */ /* 0x0003e2000a800008 */
[----:B--2---:R-:W-:-:S05]  /*4a00*/  IMAD.U32 R0, RZ, RZ, UR6 ;  /* 0x00000006ff007e24 */ /* 0x004fca000f8e00ff */
[----:B------:R1:W-:Y:S01]  /*4a10*/  @P0 ATOMS.AND RZ, [UR8+0x18], R0 ;  /* 0x00001800ffff098c */ /* 0x0003e2000a800008 */
[----:B------:R-:W-:Y:S05]  /*4a20*/  BRA `(.L_x_88) ;  /* 0x0000000000147947 */ /* 0x000fea0003800000 */
.L_x_87:
[----:B------:R-:W-:Y:S02]  /*4a30*/  MOV R2, 0x4a50 ;  /* 0x00004a5000027802 */ /* 0x000fe40000000f00 */
[----:B---3-5:R-:W-:Y:S05]  /*4a40*/  CALL.REL.NOINC `($__internal_0_$__cuda_sm10x_tcgen05_guardrail_trap_col_being_dealloced_not_returned_by_alloc) ;  /* 0x0000007c005c7944 */ /* 0x028fea0003c00000 */
[----:B------:R-:W-:Y:S05]  /*4a50*/  BRA `(.L_x_88) ;  /* 0x0000000000087947 */ /* 0x000fea0003800000 */
.L_x_86:
[----:B------:R-:W-:Y:S02]  /*4a60*/  MOV R2, 0x4a80 ;  /* 0x00004a8000027802 */ /* 0x000fe40000000f00 */
[----:B---3-5:R-:W-:Y:S05]  /*4a70*/  CALL.REL.NOINC `($__internal_2_$__cuda_sm10x_tcgen05_guardrail_trap_unallocated_columns_being_dealloced) ;  /* 0x0000007c00687944 */ /* 0x028fea0003c00000 */
.L_x_88:
[----:B------:R-:W-:Y:S01]  /*4a80*/  NOP ;  /* 0x0000000000007918 */ /* 0x000fe20000000000 */
[----:B------:R-:W-:Y:S05]  /*4a90*/  EXIT ;  /* 0x000000000000794d */ /* 0x000fea0003800000 */
.L_x_59:
[----:B------:R-:W-:-:S09]  /*4aa0*/  UISETP.NE.OR UP0, UPT, UR22, 0x3, !UP3 ;  /* 0x000000031600788c */ /* 0x000fd2000df05670 */
[----:B------:R-:W-:Y:S05]  /*4ab0*/  BRA.U UP0, `(.L_x_89) ;  /* 0x0000001900987547 */ /* 0x000fea000b800000 */
[----:B------:R-:W1:Y:S01]  /*4ac0*/  S2UR UR10, SR_CgaCtaId ;  /* 0x00000000000a79c3 */ /* 0x000e620000008800 */
[----:B------:R-:W2:Y:S01]  /*4ad0*/  LDCU UR46, c[0x0][0x370] ;  /* 0x00006e00ff2e77ac */ /* 0x000ea20008000800 */
[----:B------:R-:W-:Y:S01]  /*4ae0*/  HFMA2 R14, -RZ, RZ, 0, 0 ;  /* 0x00000000ff0e7431 */ /* 0x000fe200000001ff */
[----:B------:R-:W-:Y:S01]  /*4af0*/  MOV R13, RZ ;  /* 0x000000ff000d7202 */ /* 0x000fe20000000f00 */
[----:B------:R-:W-:Y:S01]  /*4b00*/  HFMA2 R7, -RZ, RZ, 0, 0.0078125 ;  /* 0x00002000ff077431 */ /* 0x000fe200000001ff */
[----:B------:R-:W2:Y:S03]  /*4b10*/  LDCU.128 UR56, c[0x0][0xb10] ;  /* 0x00016200ff3877ac */ /* 0x000ea60008000c00 */
[----:B------:R-:W3:Y:S01]  /*4b20*/  LDC.64 R16, c[0x0][0x348] ;  /* 0x0000d200ff107b82 */ /* 0x000ee20000000a00 */
[----:B------:R-:W4:Y:S01]  /*4b30*/  LDCU UR39, c[0x0][0x374] ;  /* 0x00006e80ff2777ac */ /* 0x000f220008000800 */
[----:B------:R-:W1:Y:S06]  /*4b40*/  LDCU UR15, c[0x0][0xb0c] ;  /* 0x00016180ff0f77ac */ /* 0x000e6c0008000800 */
[----:B------:R-:W3:Y:S01]  /*4b50*/  LDC.64 R2, c[0x0][0x888] ;  /* 0x00022200ff027b82 */ /* 0x000ee20000000a00 */
[----:B------:R-:W3:Y:S01]  /*4b60*/  LDCU UR55, c[0x0][0xb20] ;  /* 0x00016400ff3777ac */ /* 0x000ee20008000800 */
[----:B------:R-:W3:Y:S06]  /*4b70*/  LDCU UR4, c[0x0][0xb30] ;  /* 0x00016600ff0477ac */ /* 0x000eec0008000800 */
[----:B------:R-:W3:Y:S01]  /*4b80*/  LDC.64 R4, c[0x0][0x890] ;  /* 0x00022400ff047b82 */ /* 0x000ee20000000a00 */
[----:B------:R-:W-:Y:S01]  /*4b90*/  UMOV UR21, 0x400 ;  /* 0x0000040000157882 */ /* 0x000fe20000000000 */
[----:B--2---:R-:W-:-:S02]  /*4ba0*/  UIMAD.WIDE.U32 UR6, UR46, UR56, URZ ;  /* 0x000000382e0672a5 */ /* 0x004fc4000f8e00ff */
[----:B----4-:R-:W-:Y:S02]  /*4bb0*/  UIMAD.WIDE.U32 UR8, UR39, UR59, URZ ;  /* 0x0000003b270872a5 */ /* 0x010fe4000f8e00ff */
[----:B-1----:R-:W-:Y:S02]  /*4bc0*/  ULEA UR21, UR10, UR21, 0x18 ;  /* 0x000000150a157291 */ /* 0x002fe4000f8ec0ff */
[----:B------:R-:W-:Y:S02]  /*4bd0*/  UPLOP3.LUT UP1, UPT, UPT, UPT, UPT, 0x40, 0x4 ;  /* 0x000000000004789c */ /* 0x000fe40003f2e870 */
[----:B------:R-:W-:Y:S02]  /*4be0*/  UIADD3 UR49, UPT, UPT, UR21, 0x80, URZ ;  /* 0x0000008015317890 */ /* 0x000fe4000fffe0ff */
[----:B------:R-:W-:Y:S02]  /*4bf0*/  UIADD3 UR41, UPT, UPT, UR21, 0x88, URZ ;  /* 0x0000008815297890 */ /* 0x000fe4000fffe0ff */
[----:B------:R-:W-:-:S02]  /*4c00*/  UIADD3 UR33, UPT, UPT, UR21, 0x90, URZ ;  /* 0x0000009015217890 */ /* 0x000fc4000fffe0ff */
[----:B------:R-:W-:Y:S01]  /*4c10*/  UIADD3 UR25, UPT, UPT, UR21, 0x98, URZ ;  /* 0x0000009815197890 */ /* 0x000fe2000fffe0ff */
[----:B------:R-:W-:Y:S01]  /*4c20*/  UMOV UR6, UR7 ;  /* 0x0000000700067c82 */ /* 0x000fe20008000000 */
[----:B------:R-:W-:Y:S01]  /*4c30*/  UMOV UR5, UR9 ;  /* 0x0000000900057c82 */ /* 0x000fe20008000000 */
[----:B------:R-:W-:Y:S02]  /*4c40*/  UISETP.GE.AND UP0, UPT, UR45, 0x1, UPT ;  /* 0x000000012d00788c */ /* 0x000fe4000bf06270 */
[----:B------:R-:W-:Y:S01]  /*4c50*/  UISETP.NE.AND UP4, UPT, UR45, 0x1, UPT ;  /* 0x000000012d00788c */ /* 0x000fe2000bf85270 */
[----:B------:R-:W1:Y:S01]  /*4c60*/  LDCU.64 UR22, c[0x0][0xb28] ;  /* 0x00016500ff1677ac */ /* 0x000e620008000a00 */
[----:B------:R-:W-:Y:S02]  /*4c70*/  UISETP.NE.AND UP6, UPT, UR15, 0x1, UPT ;  /* 0x000000010f00788c */ /* 0x000fe4000bfc5270 */
[----:B------:R-:W-:Y:S02]  /*4c80*/  UISETP.NE.AND UP5, UPT, UR58, 0x1, UPT ;  /* 0x000000013a00788c */ /* 0x000fe4000bfa5270 */
[----:B------:R-:W-:-:S02]  /*4c90*/  USHF.R.U32.HI UR53, URZ, UR57, UR6 ;  /* 0x00000039ff357299 */ /* 0x000fc40008011606 */
[----:B------:R-:W-:Y:S02]  /*4ca0*/  UPRMT UR37, UR10, 0x654, UR49 ;  /* 0x000006540a257896 */ /* 0x000fe40008000031 */
[----:B------:R-:W-:Y:S02]  /*4cb0*/  UPRMT UR31, UR10, 0x654, UR41 ;  /* 0x000006540a1f7896 */ /* 0x000fe40008000029 */
[----:B------:R-:W-:Y:S02]  /*4cc0*/  UPRMT UR30, UR10, 0x654, UR33 ;  /* 0x000006540a1e7896 */ /* 0x000fe40008000021 */
[----:B------:R-:W-:Y:S02]  /*4cd0*/  UPRMT UR29, UR10, 0x654, UR25 ;  /* 0x000006540a1d7896 */ /* 0x000fe40008000019 */
[----:B---3--:R-:W-:Y:S02]  /*4ce0*/  USHF.R.U32.HI UR47, URZ, UR55, UR5 ;  /* 0x00000037ff2f7299 */ /* 0x008fe40008011605 */
[----:B------:R-:W-:-:S11]  /*4cf0*/  UISETP.NE.AND UP3, UPT, UR4, 0x1, UPT ;  /* 0x000000010400788c */ /* 0x000fd6000bf65270 */
.L_x_104:
[C---:B------:R-:W-:Y:S02]  /*4d00*/  LEA R12, R14.reuse, UR21, 0x3 ;  /* 0x000000150e0c7c11 */ /* 0x040fe4000f8e18ff */
[----:B------:R-:W-:Y:S02]  /*4d10*/  SHF.L.U32 R0, R13, 0x1f, RZ ;  /* 0x0000001f0d007819 */ /* 0x000fe400000006ff */
[----:B------:R-:W-:Y:S02]  /*4d20*/  LEA R8, R14, UR21, 0x4 ;  /* 0x000000150e087c11 */ /* 0x000fe4000f8e20ff */
[----:B------:R-:W2:Y:S02]  /*4d30*/  SYNCS.PHASECHK.TRANS64.TRYWAIT P0, [R12+URZ+0xd0], R0 ;  /* 0x0000d0000c0075a7 */ /* 0x000ea400080011ff */
[----:B--23--:R-:W-:Y:S05]  /*4d40*/  @!P0 BRA `(.L_x_90) ;  /* 0x00000070009c8947 */ /* 0x00cfea0003800000 */
.L_x_227:
[----:B------:R-:W3:Y:S01]  /*4d50*/  LDS.128 R8, [R8+0x160] ;  /* 0x0001600008087984 */ /* 0x000ee20000000c00 */
[----:B------:R-:W-:Y:S01]  /*4d60*/  UISETP.GE.AND UP0, UPT, UR45, 0x1, UPT ;  /* 0x000000012d00788c */ /* 0x000fe2000bf06270 */
[----:B------:R-:W-:Y:S01]  /*4d70*/  @!PT LDS RZ, [RZ] ;  /* 0x00000000fffff984 */ /* 0x000fe20000000800 */
[----:B------:R-:W-:Y:S01]  /*4d80*/  @!PT LDS RZ, [RZ] ;  /* 0x00000000fffff984 */ /* 0x000fe20000000800 */
[----:B------:R-:W-:Y:S01]  /*4d90*/  @!PT LDS RZ, [RZ] ;  /* 0x00000000fffff984 */ /* 0x000fe20000000800 */
[----:B------:R-:W-:Y:S01]  /*4da0*/  @!PT LDS RZ, [RZ] ;  /* 0x00000000fffff984 */ /* 0x000fe20000000800 */
[----:B------:R4:W-:Y:S06]  /*4db0*/  MEMBAR.ALL.CTA ;  /* 0x0000000000007992 */ /* 0x0009ec0000008000 */
[----:B----4-:R-:W4:Y:S01]  /*4dc0*/  FENCE.VIEW.ASYNC.S ;  /* 0x00000000000073c6 */ /* 0x010f220000000000 */
[----:B---3--:R-:W-:Y:S11]  /*4dd0*/  LOP3.LUT P0, RZ, R10, 0x1, RZ, 0xc0, !PT ;  /* 0x000000010aff7812 */ /* 0x008ff6000780c0ff */
[----:B------:R-:W-:Y:S02]  /*4de0*/  @!UPT UIADD3 URZ, UPT, UPT, URZ, URZ, URZ ;  /* 0x000000fffffff290 */ /* 0x000fe4000fffe0ff */
[----:B----4-:R-:W-:Y:S01]  /*4df0*/  VOTEU.ANY UP2, P0 ;  /* 0x0000000000ff7886 */ /* 0x010fe20000040100 */
[----:B------:R-:W-:Y:S11]  /*4e00*/  PLOP3.LUT P0, PT, PT, PT, UP2, 0x80, 0x8 ;  /* 0x000000000008781c */ /* 0x000ff60003f0f028 */
[----:B------:R-:W-:Y:S02]  /*4e10*/  @!UPT UIADD3 URZ, UPT, UPT, URZ, URZ, URZ ;  /* 0x000000fffffff290 */ /* 0x000fe4000fffe0ff */
[----:B--2---:R-:W-:Y:S02]  /*4e20*/  @P0 SHF.R.U32.HI R0, RZ, 0x10, R9 ;  /* 0x00000010ff000819 */ /* 0x004fe40000011609 */
[----:B------:R-:W-:Y:S02]  /*4e30*/  @P0 MOV R6, R8 ;  /* 0x0000000800060202 */ /* 0x000fe40000000f00 */
[----:B------:R-:W-:Y:S01]  /*4e40*/  @P0 R2UR UR4, R0 ;  /* 0x00000000000402ca */ /* 0x000fe200000e0000 */
[----:B------:R-:W-:Y:S01]  /*4e50*/  VIADD R0, R12, 0xe0 ;  /* 0x000000e00c007836 */ /* 0x000fe20000000000 */
[----:B------:R-:W-:Y:S02]  /*4e60*/  @P0 LOP3.LUT R8, R9, 0xffff, RZ, 0xc0, !PT ;  /* 0x0000ffff09080812 */ /* 0x000fe400078ec0ff */
[----:B------:R-:W-:Y:S02]  /*4e70*/  @P0 R2UR UR6, R6 ;  /* 0x00000000060602ca */ /* 0x000fe400000e0000 */
[----:B------:R-:W-:Y:S02]  /*4e80*/  PRMT R0, RZ, 0x654, R0 ;  /* 0x00000654ff007816 */ /* 0x000fe40000000000 */
[----:B------:R-:W-:Y:S02]  /*4e90*/  @P0 R2UR UR5, R8 ;  /* 0x00000000080502ca */ /* 0x000fe400000e0000 */
[----:B------:R2:W-:Y:S03]  /*4ea0*/  SYNCS.ARRIVE.TRANS64.RED.A1T0 RZ, [R0+URZ], RZ ;  /* 0x000000ff00ff79a7 */ /* 0x0005e600081004ff */
[----:B------:R-:W-:Y:S04]  /*4eb0*/  @UP2 UMOV UR38, UR4 ;  /* 0x0000000400262c82 */ /* 0x000fe80008000000 */
[----:B------:R-:W-:Y:S04]  /*4ec0*/  @UP2 UMOV UR14, UR6 ;  /* 0x00000006000e2c82 */ /* 0x000fe80008000000 */
[----:B------:R-:W-:Y:S01]  /*4ed0*/  @UP2 UMOV UR13, UR5 ;  /* 0x00000005000d2c82 */ /* 0x000fe20008000000 */
[----:B------:R-:W-:Y:S05]  /*4ee0*/  BRA.U !UP0, `(.L_x_91) ;  /* 0x0000000108a47547 */ /* 0x000fea000b800000 */
[----:B------:R-:W-:Y:S02]  /*4ef0*/  UIMAD.WIDE.U32 UR16, UR13, UR59, URZ ;  /* 0x0000003b0d1072a5 */ /* 0x000fe4000f8e00ff */
[----:B------:R-:W-:Y:S02]  /*4f00*/  UIMAD.WIDE.U32 UR18, UR14, UR56, URZ ;  /* 0x000000380e1272a5 */ /* 0x000fe4000f8e00ff */
[----:B------:R-:W-:Y:S02]  /*4f10*/  USEL UR4, UR39, UR47, !UP5 ;  /* 0x0000002f27047287 */ /* 0x000fe4000e800000 */
[----:B------:R-:W-:Y:S02]  /*4f20*/  USEL UR7, UR46, UR53, !UP6 ;  /* 0x000000352e077287 */ /* 0x000fe4000f000000 */
[----:B-1----:R-:W-:Y:S02]  /*4f30*/  UIMAD.WIDE.U32 UR8, UR4, UR22, URZ ;  /* 0x00000016040872a5 */ /* 0x002fe4000f8e00ff */
[----:B------:R-:W-:Y:S01]  /*4f40*/  UIMAD.WIDE.U32 UR10, UR7, UR22, URZ ;  /* 0x00000016070a72a5 */ /* 0x000fe2000f8e00ff */
[----:B------:R-:W-:Y:S02]  /*4f50*/  UMOV UR5, UR17 ;  /* 0x0000001100057c82 */ /* 0x000fe40008000000 */
[----:B------:R-:W-:Y:S03]  /*4f60*/  USHF.R.U32.HI UR6, URZ, UR55, UR5 ;  /* 0x00000037ff067299 */ /* 0x000fe60008011605 */
[----:B------:R-:W-:Y:S01]  /*4f70*/  UMOV UR5, UR19 ;  /* 0x0000001300057c82 */ /* 0x000fe20008000000 */
[----:B------:R-:W-:Y:S02]  /*4f80*/  USEL UR6, UR13, UR6, !UP5 ;  /* 0x000000060d067287 */ /* 0x000fe4000e800000 */
[----:B------:R-:W-:Y:S03]  /*4f90*/  USHF.R.U32.HI UR12, URZ, UR57, UR5 ;  /* 0x00000039ff0c7299 */ /* 0x000fe60008011605 */
[----:B------:R-:W-:Y:S02]  /*4fa0*/  UMOV UR5, UR9 ;  /* 0x0000000900057c82 */ /* 0x000fe40008000000 */
[----:B------:R-:W-:Y:S03]  /*4fb0*/  @UP4 USHF.R.U32.HI UR4, URZ, UR23, UR5 ;  /* 0x00000017ff044299 */ /* 0x000fe60008011605 */
[----:B------:R-:W-:Y:S01]  /*4fc0*/  UMOV UR5, UR11 ;  /* 0x0000000b00057c82 */ /* 0x000fe20008000000 */
[----:B------:R-:W-:Y:S02]  /*4fd0*/  UIMAD UR4, UR45, UR4, URZ ;  /* 0x000000042d0472a4 */ /* 0x000fe4000f8e02ff */
[----:B------:R-:W-:Y:S02]  /*4fe0*/  @UP4 USHF.R.U32.HI UR7, URZ, UR23, UR5 ;  /* 0x00000017ff074299 */ /* 0x000fe40008011605 */
[----:B------:R-:W-:Y:S02]  /*4ff0*/  UIMAD.WIDE.U32 UR10, UR6, UR22, URZ ;  /* 0x00000016060a72a5 */ /* 0x000fe4000f8e00ff */
[----:B------:R-:W-:Y:S02]  /*5000*/  USEL UR5, UR14, UR12, !UP6 ;  /* 0x0000000c0e057287 */ /* 0x000fe4000f000000 */
[----:B------:R-:W-:Y:S02]  /*5010*/  UIMAD UR8, UR45, UR7, URZ ;  /* 0x000000072d0872a4 */ /* 0x000fe4000f8e02ff */
[----:B------:R-:W-:Y:S03]  /*5020*/  UISETP.GE.AND UP0, UPT, UR6, UR4, UPT ;  /* 0x000000040600728c */ /* 0x000fe6000bf06270 */
[----:B------:R-:W-:Y:S01]  /*5030*/  UMOV UR4, UR11 ;  /* 0x0000000b00047c82 */ /* 0x000fe20008000000 */
[----:B------:R-:W-:Y:S02]  /*5040*/  UISETP.GE.OR UP0, UPT, UR5, UR8, UP0 ;  /* 0x000000080500728c */ /* 0x000fe40008706670 */
[----:B------:R-:W-:Y:S02]  /*5050*/  USHF.R.U32.HI UR4, URZ, UR23, UR4 ;  /* 0x00000017ff047299 */ /* 0x000fe40008011604 */
[----:B------:R-:W-:Y:S02]  /*5060*/  UIMAD.WIDE.U32 UR8, UR5, UR22, URZ ;  /* 0x00000016050872a5 */ /* 0x000fe4000f8e00ff */
[----:B------:R-:W-:Y:S04]  /*5070*/  USEL UR10, UR6, UR4, !UP4 ;  /* 0x00000004060a7287 */ /* 0x000fe8000e000000 */
[----:B------:R-:W-:Y:S01]  /*5080*/  UIADD3 UR11, UPT, UPT, -UR10, URZ, URZ ;  /* 0x000000ff0a0b7290 */ /* 0x000fe2000fffe1ff */
[----:B------:R-:W-:Y:S02]  /*5090*/  @!UP0 UMOV UR4, UR9 ;  /* 0x0000000900048c82 */ /* 0x000fe40008000000 */
[----:B------:R-:W-:Y:S02]  /*50a0*/  @!UP0 USHF.R.U32.HI UR4, URZ, UR23, UR4 ;  /* 0x00000017ff048299 */ /* 0x000fe40008011604 */
[----:B------:R-:W-:Y:S02]  /*50b0*/  UIMAD UR8, UR45, UR11, UR6 ;  /* 0x0000000b2d0872a4 */ /* 0x000fe4000f8e0206 */
[----:B------:R-:W-:Y:S04]  /*50c0*/  @!UP0 USEL UR4, UR5, UR4, !UP4 ;  /* 0x0000000405048287 */ /* 0x000fe8000e000000 */
[----:B------:R-:W-:Y:S02]  /*50d0*/  @!UP0 UIMAD UR7, UR7, UR8, UR4 ;  /* 0x00000008070782a4 */ /* 0x000fe4000f8e0204 */
[----:B------:R-:W-:Y:S02]  /*50e0*/  @!UP0 UIADD3 UR9, UPT, UPT, UR10, -UR4, URZ ;  /* 0x800000040a098290 */ /* 0x000fe4000fffe0ff */
[----:B------:R-:W-:Y:S02]  /*50f0*/  UIADD3 UR8, UPT, UPT, -UR6, URZ, URZ ;  /* 0x000000ff06087290 */ /* 0x000fe4000fffe1ff */
[----:B------:R-:W-:Y:S02]  /*5100*/  UIADD3 UR4, UPT, UPT, -UR5, URZ, URZ ;  /* 0x000000ff05047290 */ /* 0x000fe4000fffe1ff */
[----:B------:R-:W-:Y:S03]  /*5110*/  @!UP0 UIMAD UR6, UR9, UR45, UR5 ;  /* 0x0000002d090682a4 */ /* 0x000fe6000f8e0205 */
[----:B------:R-:W-:Y:S01]  /*5120*/  @!UP0 UMOV UR5, UR7 ;  /* 0x0000000700058c82 */ /* 0x000fe20008000000 */
[----:B------:R-:W-:Y:S02]  /*5130*/  UIMAD UR7, UR15, UR4, UR14 ;  /* 0x000000040f0772a4 */ /* 0x000fe4000f8e020e */
[----:B------:R-:W-:Y:S02]  /*5140*/  UIMAD UR4, UR58, UR8, UR13 ;  /* 0x000000083a0472a4 */ /* 0x000fe4000f8e020d */
[----:B------:R-:W-:Y:S02]  /*5150*/  UIMAD UR14, UR5, UR15, UR7 ;  /* 0x0000000f050e72a4 */ /* 0x000fe4000f8e0207 */
[----:B------:R-:W-:Y:S11]  /*5160*/  UIMAD UR13, UR6, UR58, UR4 ;  /* 0x0000003a060d72a4 */ /* 0x000ff6000f8e0204 */
[----:B------:R-:W-:Y:S01]  /*5170*/  @!UPT UIADD3 URZ, UPT, UPT, URZ, URZ, URZ ;  /* 0x000000fffffff290 */ /* 0x000fe2000fffe0ff */
.L_x_91:
[----:B------:R-:W3:Y:S01]  /*5180*/  @!UP3 LDCU.128 UR8, c[0x0][0xb10] ;  /* 0x00016200ff08b7ac */ /* 0x000ee20008000c00 */
[----:B------:R-:W-:Y:S01]  /*5190*/  IMAD.MOV.U32 R10, RZ, RZ, 0x1 ;  /* 0x00000001ff0a7424 */ /* 0x000fe200078e00ff */
[C---:B------:R-:W-:Y:S02]  /*51a0*/  ISETP.NE.U32.AND P1, PT, R4.reuse, RZ, PT ;  /* 0x000000ff0400720c */ /* 0x040fe40003f25070 */
[----:B------:R-:W-:Y:S02]  /*51b0*/  ISETP.NE.U32.AND P0, PT, R4, RZ, PT ;  /* 0x000000ff0400720c */ /* 0x000fe40003f05070 */
[C---:B------:R-:W-:Y:S01]  /*51c0*/  ISETP.NE.AND.EX P1, PT, R5.reuse, RZ, PT, P1 ;  /* 0x000000ff0500720c */ /* 0x040fe20003f25310 */
[----:B------:R-:W4:Y:S01]  /*51d0*/  @!UP3 LDCU UR5, c[0x0][0xb0c] ;  /* 0x00016180ff05b7ac */ /* 0x000f220008000800 */
[----:B------:R-:W-:Y:S02]  /*51e0*/  ISETP.NE.AND.EX P0, PT, R5, RZ, PT, P0 ;  /* 0x000000ff0500720c */ /* 0x000fe40003f05300 */
[----:B------:R-:W-:Y:S01]  /*51f0*/  SHF.L.U32 R10, R10, 0x1f, RZ ;  /* 0x0000001f0a0a7819 */ /* 0x000fe200000006ff */
[----:B------:R-:W-:Y:S02]  /*5200*/  USHF.L.U32 UR50, UR26, 0x8, URZ ;  /* 0x000000081a327899 */ /* 0x000fe400080006ff */
[----:B------:R-:W-:Y:S02]  /*5210*/  USHF.L.U32 UR51, UR20, 0x6, URZ ;  /* 0x0000000614337899 */ /* 0x000fe400080006ff */
[----:B---3--:R-:W-:Y:S07]  /*5220*/  UIMAD.WIDE.U32 UR6, UR14, UR8, URZ ;  /* 0x000000080e0672a5 */ /* 0x008fee000f8e00ff */
[----:B------:R-:W-:Y:S01]  /*5230*/  @!UP3 UMOV UR4, UR7 ;  /* 0x000000070004bc82 */ /* 0x000fe20008000000 */
[----:B----4-:R-:W-:Y:S02]  /*5240*/  @!UP3 UISETP.NE.AND UP0, UPT, UR5, 0x1, UPT ;  /* 0x000000010500b88c */ /* 0x010fe4000bf05270 */
[----:B------:R-:W-:Y:S02]  /*5250*/  @!UP3 USHF.R.U32.HI UR4, URZ, UR9, UR4 ;  /* 0x00000009ff04b299 */ /* 0x000fe40008011604 */
[----:B------:R-:W-:Y:S02]  /*5260*/  UIMAD.WIDE.U32 UR6, UR13, UR11, URZ ;  /* 0x0000000b0d0672a5 */ /* 0x000fe4000f8e00ff */
[----:B------:R-:W-:Y:S02]  /*5270*/  @!UP3 USEL UR8, UR14, UR4, !UP0 ;  /* 0x000000040e08b287 */ /* 0x000fe4000c000000 */
[----:B------:R-:W-:Y:S03]  /*5280*/  @!UP3 UISETP.NE.AND UP0, UPT, UR10, 0x1, UPT ;  /* 0x000000010a00b88c */ /* 0x000fe6000bf05270 */
[----:B------:R-:W-:Y:S02]  /*5290*/  @!UP3 UMOV UR6, UR7 ;  /* 0x000000070006bc82 */ /* 0x000fe40008000000 */
[----:B------:R-:W3:Y:S02]  /*52a0*/  @!UP3 LDCU UR4, c[0x0][0xb20] ;  /* 0x00016400ff04b7ac */ /* 0x000ee40008000800 */
[----:B---3--:R-:W-:Y:S04]  /*52b0*/  @!UP3 USHF.R.U32.HI UR6, URZ, UR4, UR6 ;  /* 0x00000004ff06b299 */ /* 0x008fe80008011606 */
[----:B------:R-:W-:Y:S04]  /*52c0*/  @!UP3 USEL UR6, UR13, UR6, !UP0 ;  /* 0x000000060d06b287 */ /* 0x000fe8000c000000 */
[----:B------:R-:W-:Y:S02]  /*52d0*/  @!UP3 UIADD3 UR4, UPT, UPT, -UR8, UR6, URZ ;  /* 0x000000060804b290 */ /* 0x000fe4000fffe1ff */
[----:B------:R-:W-:Y:S02]  /*52e0*/  @!UP3 UIADD3 UR6, UPT, UPT, UR8, -UR6, URZ ;  /* 0x800000060806b290 */ /* 0x000fe4000fffe0ff */
[----:B------:R-:W-:Y:S02]  /*52f0*/  @!UP3 UIMAD UR14, UR4, UR5, UR14 ;  /* 0x00000005040eb2a4 */ /* 0x000fe4000f8e020e */
[----:B------:R-:W-:Y:S01]  /*5300*/  @!UP3 UIMAD UR13, UR6, UR10, UR13 ;  /* 0x0000000a060db2a4 */ /* 0x000fe2000f8e020d */
[----:B------:R-:W-:Y:S11]  /*5310*/  BRA.U UP1, `(.L_x_92) ;  /* 0x0000000101107547 */ /* 0x000ff6000b800000 */
[----:B------:R-:W-:Y:S04]  /*5320*/  MOV R6, UR54 ;  /* 0x0000003600067c02 */ /* 0x000fe80008000f00 */
[----:B------:R-:W-:Y:S04]  /*5330*/  SHF.L.U32 R6, R6, 0x1f, RZ ;  /* 0x0000001f06067819 */ /* 0x000fe800000006ff */
[----:B------:R-:W3:Y:S02]  /*5340*/  SYNCS.PHASECHK.TRANS64.TRYWAIT P2, [UR21+0xc8], R6 ;  /* 0x0000c806ff0075a7 */ /* 0x000ee40008041115 */
[----:B---3--:R-:W-:Y:S05]  /*5350*/  @!P2 BRA `(.L_x_93) ;  /* 0x0000006c002ca947 */ /* 0x008fea0003800000 */
.L_x_92:
[----:B------:R-:W-:Y:S05]  /*5360*/  @!P1 BRA `(.L_x_94) ;  /* 0x0000000000309947 */ /* 0x000fea0003800000 */
[----:B------:R-:W-:Y:S01]  /*5370*/  ISETP.NE.U32.AND P1, PT, R2, RZ, PT ;  /* 0x000000ff0200720c */ /* 0x000fe20003f25070 */
[----:B------:R-:W3:Y:S01]  /*5380*/  LDCU.64 UR4, c[0x0][0x358] ;  /* 0x00006b00ff0477ac */ /* 0x000ee20008000a00 */
[----:B------:R-:W-:Y:S02]  /*5390*/  IMAD.MOV.U32 R26, RZ, RZ, 0x1 ;  /* 0x00000001ff1a7424 */ /* 0x000fe400078e00ff */
[----:B------:R-:W-:Y:S11]  /*53a0*/  ISETP.NE.AND.EX P1, PT, R3, RZ, PT, P1 ;  /* 0x000000ff0300720c */ /* 0x000ff60003f25310 */
[----:B------:R-:W-:Y:S02]  /*53b0*/  @!UPT UIADD3 URZ, UPT, UPT, URZ, URZ, URZ ;  /* 0x000000fffffff290 */ /* 0x000fe4000fffe0ff */
[----:B------:R-:W4:Y:S01]  /*53c0*/  @P1 LDC.64 R8, c[0x0][0x888] ;  /* 0x00022200ff081b82 */ /* 0x000f220000000a00 */
[----:B--2---:R-:W-:Y:S04]  /*53d0*/  @P1 IMAD R0, R4, UR36, RZ ;  /* 0x0000002404001c24 */ /* 0x004fe8000f8e02ff */
[----:B----4-:R-:W-:Y:S04]  /*53e0*/  @P1 IMAD.WIDE R8, R0, 0x4, R8 ;  /* 0x0000000400081825 */ /* 0x010fe800078e0208 */
[----:B------:R-:W-:Y:S01]  /*53f0*/  HFMA2 R0, -RZ, RZ, 0, 5.9604644775390625e-08 ;  /* 0x00000001ff007431 */ /* 0x000fe200000001ff */
[----:B---3-5:R3:W5:Y:S04]  /*5400*/  @P1 LDG.E R27, desc[UR4][R8.64] ;  /* 0x00000004081b1981 */ /* 0x028768000c1e1900 */
[----:B------:R-:W-:Y:S01]  /*5410*/  @!P1 PRMT R26, R0, 0x7610, R26 ;  /* 0x00007610001a9816 */ /* 0x000fe2000000001a */
[----:B---3--:R-:W4:Y:S06]  /*5420*/  @!P1 LDC R27, c[0x0][0x880] ;  /* 0x00022000ff1b9b82 */ /* 0x008f2c0000000800 */
.L_x_94:
[----:B----45:R-:W-:Y:S01]  /*5430*/  @!P0 FSETP.EQ.AND P1, PT, R27, RZ, PT ;  /* 0x000000ff1b00820b */ /* 0x030fe20003f22000 */
[----:B------:R-:W-:Y:S01]  /*5440*/  @!UPT UIADD3 URZ, UPT, UPT, URZ, URZ, URZ ;  /* 0x000000fffffff290 */ /* 0x000fe2000fffe0ff */
[----:B------:R-:W-:Y:S11]  /*5450*/  @!P0 BRA `(.L_x_95) ;  /* 0x0000000000188947 */ /* 0x000ff60003800000 */
[----:B------:R-:W-:Y:S02]  /*5460*/  LOP3.LUT P0, RZ, R26, 0xff, RZ, 0xc0, !PT ;  /* 0x000000ff1aff7812 */ /* 0x000fe4000780c0ff */
[----:B------:R-:W-:Y:S04]  /*5470*/  ISETP.NE.U32.AND P1, PT, R2, RZ, PT ;  /* 0x000000ff0200720c */ /* 0x000fe80003f25070 */
[----:B------:R-:W-:Y:S04]  /*5480*/  ISETP.NE.AND.EX P1, PT, R3, RZ, PT, P1 ;  /* 0x000000ff0300720c */ /* 0x000fe80003f25310 */
[----:B------:R-:W-:Y:S03]  /*5490*/  PLOP3.LUT P1, PT, P1, PT, PT, 0x8, 0x80 ;  /* 0x000000000080781c */ /* 0x000fe60000f2e170 */
[----:B------:R-:W-:Y:S11]  /*54a0*/  @P0 FSETP.EQ.AND P1, PT, R27, RZ, PT ;  /* 0x000000ff1b00020b */ /* 0x000ff60003f22000 */
[----:B------:R-:W-:Y:S02]  /*54b0*/  @!UPT UIADD3 URZ, UPT, UPT, URZ, URZ, URZ ;  /* 0x000000fffffff290 */ /* 0x000fe4000fffe0ff */
.L_x_95:
[----:B------:R-:W3:Y:S01]  /*54c0*/  SYNCS.PHASECHK.TRANS64.TRYWAIT P2, [UR21+0xa0], R10 ;  /* 0x0000a00aff0075a7 */ /* 0x000ee20008041115 */
[----:B------:R-:W-:Y:S04]  /*54d0*/  ELECT P0, URZ, PT ;  /* 0x0000000000ff782f */ /* 0x000fe80003800000 */
[----:B------:R-:W-:Y:S11]  /*54e0*/  PLOP3.LUT P1, PT, P1, P0, PT, 0xf2, 0x2f ;  /* 0x00000000002f781c */ /* 0x000ff60000f21e72 */
[----:B------:R-:W-:Y:S02]  /*54f0*/  @!UPT UIADD3 URZ, UPT, UPT, URZ, URZ, URZ ;  /* 0x000000fffffff290 */ /* 0x000fe4000fffe0ff */
[----:B------:R-:W-:Y:S05]  /*5500*/  @!P1 IADD3 R8, P0, PT, R16, 0x580, RZ ;  /* 0x0000058010089810 */ /* 0x000fea0007f1e0ff */
[----:B--2---:R-:W-:Y:S01]  /*5510*/  @!P1 IMAD.X R6, RZ, RZ, R17, P0 ;  /* 0x000000ffff069224 */ /* 0x004fe200000e0611 */
[----:B---3--:R-:W-:Y:S07]  /*5520*/  @!P2 BRA `(.L_x_96) ;  /* 0x0000006800d0a947 */ /* 0x008fee0003800000 */
.L_x_230:
[----:B------:R-:W-:Y:S01]  /*5530*/  @!P1 R2UR UR5, R8 ;  /* 0x00000000080592ca */ /* 0x000fe200000e0000 */
[----:B------:R-:W-:Y:S01]  /*5540*/  VOTEU.ALL UP0, P1 ;  /* 0x0000000000ff7886 */ /* 0x000fe20000800000 */
[----:B------:R-:W-:Y:S01]  /*5550*/  @!P1 R2UR UR4, R6 ;  /* 0x00000000060492ca */ /* 0x000fe200000e0000 */
[----:B------:R-:W-:Y:S01]  /*5560*/  UMOV UR6, 0x0 ;  /* 0x0000000000067882 */ /* 0x000fe20000000000 */
[----:B------:R-:W-:Y:S01]  /*5570*/  UMOV UR7, 0x10000000 ;  /* 0x1000000000077882 */ /* 0x000fe20000000000 */
[----:B------:R-:W-:Y:S01]  /*5580*/  UMOV UR52, UR36 ;  /* 0x0000002400347c82 */ /* 0x000fe20008000000 */
[----:B------:R-:W-:Y:S01]  /*5590*/  @!UP0 UIADD3 UR48, UPT, UPT, UR21, 0x200, URZ ;  /* 0x0000020015308890 */ /* 0x000fe2000fffe0ff */
[----:B--2---:R-:W-:Y:S01]  /*55a0*/  @!P1 IMAD.MOV.U32 R0, RZ, RZ, 0x2000 ;  /* 0x00002000ff009424 */ /* 0x004fe200078e00ff */
[----:B------:R-:W-:Y:S02]  /*55b0*/  @!UP0 UIADD3 UR10, UPT, UPT, UR50, 0x80, URZ ;  /* 0x00000080320a8890 */ /* 0x000fe4000fffe0ff */
[----:B------:R-:W-:Y:S01]  /*55c0*/  @!UP0 UIADD3 UR8, UPT, UPT, UR21, 0x1200, URZ ;  /* 0x0000120015088890 */ /* 0x000fe2000fffe0ff */
[----:B------:R-:W-:Y:S02]  /*55d0*/  VOTEU.ALL UP0, P1 ;  /* 0x0000000000ff7886 */ /* 0x000fe40000800000 */
[----:B------:R-:W-:Y:S01]  /*55e0*/  IMAD.U32 R8, RZ, RZ, UR5 ;  /* 0x00000005ff087e24 */ /* 0x000fe2000f8e00ff */
[----:B------:R-:W-:Y:S01]  /*55f0*/  UMOV UR9, UR49 ;  /* 0x0000003100097c82 */ /* 0x000fe20008000000 */
[----:B------:R-:W-:Y:S01]  /*5600*/  IMAD.U32 R9, RZ, RZ, UR4 ;  /* 0x00000004ff097e24 */ /* 0x000fe2000f8e00ff */
[----:B------:R-:W-:Y:S01]  /*5610*/  UMOV UR11, UR51 ;  /* 0x00000033000b7c82 */ /* 0x000fe20008000000 */
[----:B------:R-:W-:Y:S01]  /*5620*/  UMOV UR12, UR36 ;  /* 0x00000024000c7c82 */ /* 0x000fe20008000000 */
[----:B------:R-:W-:Y:S02]  /*5630*/  @!P1 R2UR UR4, R8 ;  /* 0x00000000080492ca */ /* 0x000fe400000e0000 */
[----:B------:R-:W-:Y:S02]  /*5640*/  @!P1 R2UR UR5, R9 ;  /* 0x00000000090592ca */ /* 0x000fe400000e0000 */
[----:B------:R-:W-:Y:S05]  /*5650*/  @!P1 IADD3 R8, P0, PT, R16, 0x580, RZ ;  /* 0x0000058010089810 */ /* 0x000fea0007f1e0ff */
[----:B------:R-:W-:Y:S06]  /*5660*/  @!P1 IMAD.X R6, RZ, RZ, R17, P0 ;  /* 0x000000ffff069224 */ /* 0x000fec00000e0611 */
[----:B------:R2:W-:Y:S01]  /*5670*/  @!UP0 UTMALDG.3D [UR48], [UR4], desc[UR6] ;  /* 0x00000630040085b4 */ /* 0x0005e20008011000 */
[----:B------:R-:W-:Y:S05]  /*5680*/  VOTEU.ALL UP0, P1 ;  /* 0x0000000000ff7886 */ /* 0x000fea0000800000 */
[----:B------:R2:W-:Y:S01]  /*5690*/  @!UP0 UTMALDG.3D [UR8], [UR4], desc[UR6] ;  /* 0x00000608040085b4 */ /* 0x0005e20008011000 */
[----:B------:R2:W-:Y:S01]  /*56a0*/  @!P1 SYNCS.ARRIVE.TRANS64.RED.A0TR RZ, [UR21+0x80], R0 ;  /* 0x00008000ffff99a7 */ /* 0x0005e20008300415 */
[----:B------:R-:W-:Y:S01]  /*56b0*/  SYNCS.ARRIVE.TRANS64.RED.A1T0 RZ, [UR37], RZ ;  /* 0x000000ffffff79a7 */ /* 0x000fe20008100425 */
[----:B------:R-:W3:Y:S02]  /*56c0*/  SYNCS.PHASECHK.TRANS64.TRYWAIT P2, [UR21+0xa8], R10 ;  /* 0x0000a80aff0075a7 */ /* 0x000ee40008041115 */
[----:B--23--:R-:W-:Y:S05]  /*56d0*/  @!P2 BRA `(.L_x_97) ;  /* 0x00000068007ca947 */ /* 0x00cfea0003800000 */
.L_x_232:
        /* <DEDUP_REMOVED lines=9> */
[----:B------:R-:W-:Y:S02]  /*5770*/  @!UP0 UIADD3 UR10, UPT, UPT, UR50, 0x90, URZ ;  /* 0x00000090320a8890 */ /* 0x000fe4000fffe0ff */
[----:B------:R-:W-:Y:S01]  /*5780*/  @!UP0 UIADD3 UR8, UPT, UPT, UR21, 0x3200, URZ ;  /* 0x0000320015088890 */ /* 0x000fe2000fffe0ff */
[----:B------:R-:W-:Y:S01]  /*5790*/  IMAD.U32 R8, RZ, RZ, UR5 ;  /* 0x00000005ff087e24 */ /* 0x000fe2000f8e00ff */
[----:B------:R-:W-:Y:S01]  /*57a0*/  VOTEU.ALL UP0, P1 ;  /* 0x0000000000ff7886 */ /* 0x000fe20000800000 */
[----:B------:R-:W-:Y:S01]  /*57b0*/  IMAD.U32 R9, RZ, RZ, UR4 ;  /* 0x00000004ff097e24 */ /* 0x000fe2000f8e00ff */
[----:B------:R-:W-:Y:S01]  /*57c0*/  UMOV UR44, UR36 ;  /* 0x00000024002c7c82 */ /* 0x000fe20008000000 */
[----:B------:R-:W-:Y:S01]  /*57d0*/  UMOV UR9, UR41 ;  /* 0x0000002900097c82 */ /* 0x000fe20008000000 */
[----:B------:R-:W-:Y:S01]  /*57e0*/  @!P1 R2UR UR4, R8 ;  /* 0x00000000080492ca */ /* 0x000fe200000e0000 */
[----:B------:R-:W-:Y:S01]  /*57f0*/  UMOV UR11, UR51 ;  /* 0x00000033000b7c82 */ /* 0x000fe20008000000 */
[----:B------:R-:W-:Y:S01]  /*5800*/  @!P1 R2UR UR5, R9 ;  /* 0x00000000090592ca */ /* 0x000fe200000e0000 */
[----:B------:R-:W-:Y:S01]  /*5810*/  UMOV UR12, UR36 ;  /* 0x00000024000c7c82 */ /* 0x000fe20008000000 */
        /* <DEDUP_REMOVED lines=9> */
.L_x_234:
        /* <DEDUP_REMOVED lines=28> */
.L_x_236:
        /* <DEDUP_REMOVED lines=20> */
[----:B------:R-:W-:Y:S02]  /*5bb0*/  SHF.L.U32 R9, RZ, 0x1f, RZ ;  /* 0x0000001fff097819 */ /* 0x000fe400000006ff */
[----:B------:R-:W-:Y:S05]  /*5bc0*/  @!P1 IADD3 R8, P0, PT, R16, 0x580, RZ ;  /* 0x0000058010089810 */ /* 0x000fea0007f1e0ff */
[----:B------:R-:W-:Y:S04]  /*5bd0*/  @!P1 IMAD.X R6, RZ, RZ, R17, P0 ;  /* 0x000000ffff069224 */ /* 0x000fe800000e0611 */
[----:B------:R2:W-:Y:S01]  /*5be0*/  @!UP0 UTMALDG.3D [UR24], [UR4], desc[UR6] ;  /* 0x00000618040085b4 */ /* 0x0005e20008011000 */
[----:B------:R-:W-:Y:S05]  /*5bf0*/  VOTEU.ALL UP0, P1 ;  /* 0x0000000000ff7886 */ /* 0x000fea0000800000 */
[----:B------:R2:W-:Y:S01]  /*5c00*/  @!UP0 UTMALDG.3D [UR8], [UR4], desc[UR6] ;  /* 0x00000608040085b4 */ /* 0x0005e20008011000 */
[----:B------:R2:W-:Y:S01]  /*5c10*/  @!P1 SYNCS.ARRIVE.TRANS64.RED.A0TR RZ, [UR21+0x98], R0 ;  /* 0x00009800ffff99a7 */ /* 0x0005e20008300415 */
[----:B------:R-:W-:Y:S01]  /*5c20*/  SYNCS.ARRIVE.TRANS64.RED.A1T0 RZ, [UR29], RZ ;  /* 0x000000ffffff79a7 */ /* 0x000fe2000810041d */
[----:B------:R-:W3:Y:S02]  /*5c30*/  SYNCS.PHASECHK.TRANS64.TRYWAIT P2, [UR21+0xa0], R9 ;  /* 0x0000a009ff0075a7 */ /* 0x000ee40008041115 */
[----:B--23--:R-:W-:Y:S05]  /*5c40*/  @!P2 BRA `(.L_x_100) ;  /* 0x000000640068a947 */ /* 0x00cfea0003800000 */
.L_x_238:
        /* <DEDUP_REMOVED lines=8> */
[----:B------:R-:W-:Y:S01]  /*5cd0*/  @!UP0 UIADD3 UR16, UPT, UPT, UR21, 0x200, URZ ;  /* 0x0000020015108890 */ /* 0x000fe2000fffe0ff */
[----:B------:R-:W-:Y:S01]  /*5ce0*/  @!P1 IADD3 R8, P0, PT, R16, 0x580, RZ ;  /* 0x0000058010089810 */ /* 0x000fe20007f1e0ff */
        /* <DEDUP_REMOVED lines=11> */
[----:B------:R-:W-:Y:S01]  /*5da0*/  UMOV UR12, UR36 ;  /* 0x00000024000c7c82 */ /* 0x000fe20008000000 */
[----:B------:R-:W-:Y:S10]  /*5db0*/  @!P1 IMAD.X R6, RZ, RZ, R17, P0 ;  /* 0x000000ffff069224 */ /* 0x000ff400000e0611 */
[----:B------:R2:W-:Y:S01]  /*5dc0*/  @!UP0 UTMALDG.3D [UR16], [UR4], desc[UR6] ;  /* 0x00000610040085b4 */ /* 0x0005e20008011000 */
[----:B------:R-:W-:Y:S05]  /*5dd0*/  VOTEU.ALL UP0, P1 ;  /* 0x0000000000ff7886 */ /* 0x000fea0000800000 */
[----:B------:R2:W-:Y:S01]  /*5de0*/  @!UP0 UTMALDG.3D [UR8], [UR4], desc[UR6] ;  /* 0x00000608040085b4 */ /* 0x0005e20008011000 */
[----:B------:R2:W-:Y:S01]  /*5df0*/  @!P1 SYNCS.ARRIVE.TRANS64.RED.A0TR RZ, [UR21+0x80], R0 ;  /* 0x00008000ffff99a7 */ /* 0x0005e20008300415 */
[----:B------:R-:W-:Y:S01]  /*5e00*/  SYNCS.ARRIVE.TRANS64.RED.A1T0 RZ, [UR37], RZ ;  /* 0x000000ffffff79a7 */ /* 0x000fe20008100425 */
[----:B------:R-:W3:Y:S02]  /*5e10*/  SYNCS.PHASECHK.TRANS64.TRYWAIT P2, [UR21+0xa8], R9 ;  /* 0x0000a809ff0075a7 */ /* 0x000ee40008041115 */
[----:B--23--:R-:W-:Y:S05]  /*5e20*/  @!P2 BRA `(.L_x_101) ;  /* 0x000000640008a947 */ /* 0x00cfea0003800000 */
.L_x_240:
        /* <DEDUP_REMOVED lines=30> */
.L_x_242:
        /* <DEDUP_REMOVED lines=9> */
[----:B------:R-:W-:Y:S01]  /*60a0*/  VIADD R14, R14, 0x1 ;  /* 0x000000010e0e7836 */ /* 0x000fe20000000000 */
        /* <DEDUP_REMOVED lines=11> */
[----:B------:R-:W-:Y:S11]  /*6160*/  UMOV UR12, UR36 ;  /* 0x00000024000c7c82 */ /* 0x000ff60008000000 */
[----:B------:R2:W-:Y:S01]  /*6170*/  @!UP0 UTMALDG.3D [UR16], [UR4], desc[UR6] ;  /* 0x00000610040085b4 */ /* 0x0005e20008011000 */
[----:B------:R-:W-:Y:S05]  /*6180*/  VOTEU.ALL UP0, P1 ;  /* 0x0000000000ff7886 */ /* 0x000fea0000800000 */
[----:B------:R2:W-:Y:S01]  /*6190*/  @!UP0 UTMALDG.3D [UR8], [UR4], desc[UR6] ;  /* 0x00000608040085b4 */ /* 0x0005e20008011000 */
[----:B------:R2:W-:Y:S01]  /*61a0*/  @!P1 SYNCS.ARRIVE.TRANS64.RED.A0TR RZ, [UR21+0x90], R0 ;  /* 0x00009000ffff99a7 */ /* 0x0005e20008300415 */
[----:B------:R-:W-:Y:S01]  /*61b0*/  SYNCS.ARRIVE.TRANS64.RED.A1T0 RZ, [UR30], RZ ;  /* 0x000000ffffff79a7 */ /* 0x000fe2000810041e */
[----:B------:R-:W3:Y:S02]  /*61c0*/  SYNCS.PHASECHK.TRANS64.TRYWAIT P0, [UR21+0xb8], R9 ;  /* 0x0000b809ff0075a7 */ /* 0x000ee40008001115 */
[----:B--23--:R-:W-:Y:S05]  /*61d0*/  @!P0 BRA `(.L_x_103) ;  /* 0x00000060004c8947 */ /* 0x00cfea0003800000 */
.L_x_244:
[----:B------:R-:W-:Y:S01]  /*61e0*/  UPLOP3.LUT UP1, UPT, UPT, UPT, UPT, 0x80, 0x8 ;  /* 0x000000000008789c */ /* 0x000fe20003f2f070 */
[----:B------:R-:W-:Y:S01]  /*61f0*/  @!P1 IADD3 R6, P0, PT, R16, 0x580, RZ ;  /* 0x0000058010069810 */ /* 0x000fe20007f1e0ff */
[----:B------:R-:W-:Y:S01]  /*6200*/  UMOV UR6, 0x0 ;  /* 0x0000000000067882 */ /* 0x000fe20000000000 */
[----:B------:R-:W-:Y:S01]  /*6210*/  VOTEU.ALL UP0, P1 ;  /* 0x0000000000ff7886 */ /* 0x000fe20000800000 */
[----:B------:R-:W-:Y:S01]  /*6220*/  UMOV UR7, 0x10000000 ;  /* 0x1000000000077882 */ /* 0x000fe20000000000 */
[----:B------:R-:W-:Y:S01]  /*6230*/  @!P1 R2UR UR5, R6 ;  /* 0x00000000060592ca */ /* 0x000fe200000e0000 */
[----:B--2---:R-:W-:Y:S01]  /*6240*/  @!P1 IMAD.X R0, RZ, RZ, R17, P0 ;  /* 0x000000ffff009224 */ /* 0x004fe200000e0611 */
[----:B------:R-:W-:Y:S01]  /*6250*/  UMOV UR17, UR25 ;  /* 0x0000001900117c82 */ /* 0x000fe20008000000 */
[----:B------:R-:W-:Y:S01]  /*6260*/  @!UP0 UIADD3 UR18, UPT, UPT, UR50, 0x70, URZ ;  /* 0x0000007032128890 */ /* 0x000fe2000fffe0ff */
[----:B------:R-:W-:Y:S01]  /*6270*/  R2UR UR26, R57 ;  /* 0x00000000391a72ca */ /* 0x000fe200000e0000 */
[----:B------:R-:W-:Y:S01]  /*6280*/  @!UP0 UIADD3 UR16, UPT, UPT, UR21, 0x6200, URZ ;  /* 0x0000620015108890 */ /* 0x000fe2000fffe0ff */
[----:B------:R-:W-:Y:S01]  /*6290*/  @!P1 R2UR UR4, R0 ;  /* 0x00000000000492ca */ /* 0x000fe200000e0000 */
[----:B------:R-:W-:Y:S01]  /*62a0*/  @!UP0 UIADD3 UR10, UPT, UPT, UR50, 0xf0, URZ ;  /* 0x000000f0320a8890 */ /* 0x000fe2000fffe0ff */
[----:B------:R-:W-:Y:S01]  /*62b0*/  R2UR UR24, R58 ;  /* 0x000000003a1872ca */ /* 0x000fe200000e0000 */
[----:B------:R-:W-:Y:S01]  /*62c0*/  @!UP0 UIADD3 UR8, UPT, UPT, UR21, 0x7200, URZ ;  /* 0x0000720015088890 */ /* 0x000fe2000fffe0ff */
[----:B------:R-:W-:Y:S01]  /*62d0*/  ISETP.NE.AND P0, PT, R14, 0x2, PT ;  /* 0x000000020e00780c */ /* 0x000fe20003f05270 */
[----:B------:R-:W-:Y:S01]  /*62e0*/  VOTEU.ALL UP0, P1 ;  /* 0x0000000000ff7886 */ /* 0x000fe20000800000 */
[----:B------:R-:W-:Y:S01]  /*62f0*/  UMOV UR19, UR51 ;  /* 0x0000003300137c82 */ /* 0x000fe20008000000 */
[----:B------:R-:W-:Y:S01]  /*6300*/  IMAD.U32 R8, RZ, RZ, UR5 ;  /* 0x00000005ff087e24 */ /* 0x000fe2000f8e00ff */
[----:B------:R-:W-:Y:S01]  /*6310*/  UMOV UR20, UR36 ;  /* 0x0000002400147c82 */ /* 0x000fe20008000000 */
[----:B------:R-:W-:Y:S01]  /*6320*/  UMOV UR9, UR25 ;  /* 0x0000001900097c82 */ /* 0x000fe20008000000 */
[----:B------:R-:W-:Y:S01]  /*6330*/  UMOV UR11, UR51 ;  /* 0x00000033000b7c82 */ /* 0x000fe20008000000 */
[----:B------:R-:W-:Y:S01]  /*6340*/  UMOV UR12, UR36 ;  /* 0x00000024000c7c82 */ /* 0x000fe20008000000 */
[----:B------:R-:W-:Y:S01]  /*6350*/  SEL R0, RZ, 0x1, P0 ;  /* 0x00000001ff007807 */ /* 0x000fe20000000000 */
[----:B------:R-:W-:Y:S01]  /*6360*/  IMAD.U32 R9, RZ, RZ, UR4 ;  /* 0x00000004ff097e24 */ /* 0x000fe2000f8e00ff */
[----:B------:R-:W-:Y:S01]  /*6370*/  @!P1 R2UR UR4, R8 ;  /* 0x00000000080492ca */ /* 0x000fe200000e0000 */
[----:B------:R-:W-:Y:S01]  /*6380*/  UIADD3 UR26, UPT, UPT, UR13, UR26, URZ ;  /* 0x0000001a0d1a7290 */ /* 0x000fe2000fffe0ff */
[----:B------:R-:W-:Y:S01]  /*6390*/  LOP3.LUT R13, R13, R0, RZ, 0x3c, !PT ;  /* 0x000000000d0d7212 */ /* 0x000fe200078e3cff */
[----:B------:R-:W-:Y:S01]  /*63a0*/  UMOV UR36, UR38 ;  /* 0x0000002600247c82 */ /* 0x000fe20008000000 */
[----:B------:R-:W-:Y:S02]  /*63b0*/  @!P1 R2UR UR5, R9 ;  /* 0x00000000090592ca */ /* 0x000fe400000e0000 */
[----:B------:R-:W-:Y:S11]  /*63c0*/  SEL R14, R14, RZ, P0 ;  /* 0x000000ff0e0e7207 */ /* 0x000ff60000000000 */
[----:B------:R2:W-:Y:S01]  /*63d0*/  @!UP0 UTMALDG.3D [UR16], [UR4], desc[UR6] ;  /* 0x00000610040085b4 */ /* 0x0005e20008011000 */
[----:B------:R-:W-:Y:S05]  /*63e0*/  VOTEU.ALL UP0, P1 ;  /* 0x0000000000ff7886 */ /* 0x000fea0000800000 */
[----:B------:R3:W-:Y:S01]  /*63f0*/  @!UP0 UTMALDG.3D [UR8], [UR4], desc[UR6] ;  /* 0x00000608040085b4 */ /* 0x0007e20008011000 */
[----:B------:R3:W-:Y:S01]  /*6400*/  @!P1 SYNCS.ARRIVE.TRANS64.RED.A0TR RZ, [UR21+0x98], R7 ;  /* 0x00009807ffff99a7 */ /* 0x0007e20008300415 */
[----:B------:R-:W-:Y:S01]  /*6410*/  SYNCS.ARRIVE.TRANS64.RED.A1T0 RZ, [UR29], RZ ;  /* 0x000000ffffff79a7 */ /* 0x000fe2000810041d */
[----:B--2---:R-:W-:Y:S01]  /*6420*/  UIADD3 UR20, UPT, UPT, UR14, UR24, URZ ;  /* 0x000000180e147290 */ /* 0x004fe2000fffe0ff */
[----:B------:R-:W-:Y:S11]  /*6430*/  BRA.U UP2, `(.L_x_104) ;  /* 0xffffffe902307547 */ /* 0x000ff6000b83ffff */
[----:B------:R-:W2:Y:S02]  /*6440*/  SYNCS.PHASECHK.TRANS64.TRYWAIT P0, [UR21+0xa0], R10 ;  /* 0x0000a00aff0075a7 */ /* 0x000ea40008001115 */
[----:B--2---:R-:W-:Y:S05]  /*6450*/  @!P0 BRA `(.L_x_105) ;  /* 0x0000005c00c48947 */ /* 0x004fea0003800000 */
.L_x_246:
[----:B------:R-:W4:Y:S02]  /*6460*/  SYNCS.PHASECHK.TRANS64.TRYWAIT P0, [UR21+0xa8], R10 ;  /* 0x0000a80aff0075a7 */ /* 0x000f240008001115 */
[----:B----4-:R-:W-:Y:S05]  /*6470*/  @!P0 BRA `(.L_x_106) ;  /* 0x0000005c00d48947 */ /* 0x010fea0003800000 */
.L_x_248:
[----:B------:R-:W4:Y:S01]  /*6480*/  SYNCS.PHASECHK.TRANS64.TRYWAIT P0, [UR21+0xb0], R10 ;  /* 0x0000b00aff0075a7 */ /* 0x000f220008001115 */
[----:B--2---:R-:W-:Y:S01]  /*6490*/  HFMA2 R0, -RZ, RZ, 0, 5.9604644775390625e-08 ;  /* 0x00000001ff007431 */ /* 0x004fe200000001ff */
[----:B----4-:R-:W-:Y:S06]  /*64a0*/  @!P0 BRA `(.L_x_107) ;  /* 0x0000005c00e08947 */ /* 0x010fec0003800000 */
.L_x_250:
[----:B--2---:R-:W-:Y:S02]  /*64b0*/  MOV R2, UR21 ;  /* 0x0000001500027c02 */ /* 0x004fe40008000f00 */
[----:B------:R-:W-:-:S07]  /*64c0*/  SHF.L.U32 R0, R0, 0x1f, RZ ;  /* 0x0000001f00007819 */ /* 0x000fce00000006ff */
.L_x_108:
[----:B--2---:R2:W4:Y:S02]  /*64d0*/  SYNCS.PHASECHK.TRANS64.TRYWAIT P0, [R2+URZ+0xb8], R0 ;  /* 0x0000b800020075a7 */ /* 0x00452400080011ff */
[----:B----4-:R-:W-:Y:S05]  /*64e0*/  @!P0 NANOSLEEP.SYNCS 0x989680 ;  /* 0x009896800000895d */ /* 0x010fea0003900000 */
[----:B------:R-:W4:Y:S02]  /*64f0*/  @!P0 SYNCS.PHASECHK.TRANS64 P0, [R2+URZ+0xb8], R0 ;  /* 0x0000b800020085a7 */ /* 0x000f2400080010ff */
[----:B-1-34-:R-:W-:Y:S05]  /*6500*/  @P0 EXIT ;  /* 0x000000000000094d */ /* 0x01afea0003800000 */
[----:B------:R-:W-:Y:S05]  /*6510*/  BRA `(.L_x_108) ;  /* 0xfffffffc00ec7947 */ /* 0x000fea000383ffff */
.L_x_89:
[----:B------:R-:W-:-:S06]  /*6520*/  UISETP.GE.AND UP0, UPT, UR22, 0x4, UPT ;  /* 0x000000041600788c */ /* 0x000fcc000bf06270 */
[----:B------:R-:W-:-:S13]  /*6530*/  PLOP3.LUT P0, PT, PT, PT, UP0, 0x80, 0x8 ;  /* 0x000000000008781c */ /* 0x000fda0003f0f008 */
[----:B------:R-:W-:Y:S05]  /*6540*/  @!P0 EXIT ;  /* 0x000000000000894d */ /* 0x000fea0003800000 */
[----:B------:R-:W1:Y:S08]  /*6550*/  S2UR UR4, SR_CgaCtaId ;  /* 0x00000000000479c3 */ /* 0x000e700000008800 */
[----:B------:R-:W-:Y:S01]  /*6560*/  BAR.SYNC.DEFER_BLOCKING 0x6, 0xa0 ;  /* 0x0182800000007b1d */ /* 0x000fe20000010000 */
[C---:B------:R-:W-:Y:S01]  /*6570*/  IMAD.SHL.U32 R6, R68.reuse, 0x10, RZ ;  /* 0x0000001044067824 */ /* 0x040fe200078e00ff */
[----:B------:R-:W-:Y:S01]  /*6580*/  SHF.L.U32 R23, R68, 0x10, RZ ;  /* 0x0000001044177819 */ /* 0x000fe200000006ff */
[----:B------:R-:W-:Y:S01]  /*6590*/  IMAD.SHL.U32 R4, R56, 0x200, RZ ;  /* 0x0000020038047824 */ /* 0x000fe200078e00ff */
[----:B------:R-:W-:Y:S01]  /*65a0*/  LOP3.LUT R69, R68, 0x60, RZ, 0xc0, !PT ;  /* 0x0000006044457812 */ /* 0x000fe200078ec0ff */
[----:B------:R-:W-:Y:S01]  /*65b0*/  IMAD.SHL.U32 R5, R56, 0x200000, RZ ;  /* 0x0020000038057824 */ /* 0x000fe200078e00ff */
[----:B------:R-:W-:Y:S01]  /*65c0*/  UMOV UR43, 0x400 ;  /* 0x00000400002b7882 */ /* 0x000fe20000000000 */
[C---:B------:R-:W-:Y:S01]  /*65d0*/  LOP3.LUT R67, R6.reuse, 0x590, RZ, 0xc0, !PT ;  /* 0x0000059006437812 */ /* 0x040fe200078ec0ff */
[----:B------:R-:W2:Y:S01]  /*65e0*/  LDC.64 R52, c[0x0][0x888] ;  /* 0x00022200ff347b82 */ /* 0x000ea20000000a00 */
[----:B------:R-:W-:Y:S01]  /*65f0*/  LOP3.LUT R6, R6, 0x60, RZ, 0xc0, !PT ;  /* 0x0000006006067812 */ /* 0x000fe200078ec0ff */
[----:B------:R-:W-:Y:S01]  /*6600*/  IMAD.MOV.U32 R22, RZ, RZ, RZ ;  /* 0x000000ffff167224 */ /* 0x000fe200078e00ff */
[----:B------:R-:W-:Y:S01]  /*6610*/  LOP3.LUT R67, R67, 0x200, R4, 0xf8, !PT ;  /* 0x0000020043437812 */ /* 0x000fe200078ef804 */
[C---:B------:R-:W-:Y:S01]  /*6620*/  IMAD.SHL.U32 R4, R68.reuse, 0x2, RZ ;  /* 0x0000000244047824 */ /* 0x040fe200078e00ff */
[----:B------:R-:W-:Y:S01]  /*6630*/  LOP3.LUT R5, R5, 0x200000, RZ, 0xc0, !PT ;  /* 0x0020000005057812 */ /* 0x000fe200078ec0ff */
[----:B------:R-:W-:Y:S01]  /*6640*/  IMAD.MOV.U32 R64, RZ, RZ, RZ ;  /* 0x000000ffff407224 */ /* 0x000fe200078e00ff */
[----:B------:R-:W-:Y:S01]  /*6650*/  LOP3.LUT R66, R68, 0x2, RZ, 0xc0, !PT ;  /* 0x0000000244427812 */ /* 0x000fe200078ec0ff */
[----:B------:R-:W3:Y:S01]  /*6660*/  LDC.64 R54, c[0x0][0x890] ;  /* 0x00022400ff367b82 */ /* 0x000ee20000000a00 */
[----:B------:R-:W-:Y:S01]  /*6670*/  LOP3.LUT R4, R6, 0xc, R4, 0xf8, !PT ;  /* 0x0000000c06047812 */ /* 0x000fe200078ef804 */
[----:B------:R-:W-:Y:S01]  /*6680*/  IMAD.MOV.U32 R63, RZ, RZ, RZ ;  /* 0x000000ffff3f7224 */ /* 0x000fe200078e00ff */
[----:B------:R-:W-:Y:S01]  /*6690*/  LOP3.LUT R23, R5, 0x400000, R23, 0xf8, !PT ;  /* 0x0040000005177812 */ /* 0x000fe200078ef817 */
[----:B------:R-:W4:Y:S01]  /*66a0*/  LDCU UR62, c[0x0][0x370] ;  /* 0x00006e00ff3e77ac */ /* 0x000f220008000800 */
[----:B------:R-:W-:-:S02]  /*66b0*/  LOP3.LUT R67, R67, R4, RZ, 0xfc, !PT ;  /* 0x0000000443437212 */ /* 0x000fc400078efcff */
[----:B------:R-:W-:Y:S01]  /*66c0*/  LOP3.LUT R68, R68, 0x4, RZ, 0xc0, !PT ;  /* 0x0000000444447812 */ /* 0x000fe200078ec0ff */
[----:B-1----:R-:W-:Y:S01]  /*66d0*/  ULEA UR43, UR4, UR43, 0x18 ;  /* 0x0000002b042b7291 */ /* 0x002fe2000f8ec0ff */
[----:B------:R-:W1:Y:S01]  /*66e0*/  LDC.64 R50, c[0x0][0x8b0] ;  /* 0x00022c00ff327b82 */ /* 0x000e620000000a00 */
[----:B------:R-:W-:Y:S01]  /*66f0*/  MOV R61, RZ ;  /* 0x000000ff003d7202 */ /* 0x000fe20000000f00 */
[----:B------:R-:W1:Y:S01]  /*6700*/  LDCU.64 UR54, c[0x0][0x348] ;  /* 0x00006900ff3677ac */ /* 0x000e620008000a00 */
[----:B------:R-:W-:-:S05]  /*6710*/  UIADD3 UR4, UPT, UPT, UR43, 0x200, URZ ;  /* 0x000002002b047890 */ /* 0x000fca000fffe0ff */
[----:B------:R-:W4:Y:S01]  /*6720*/  LDS R0, [UR43+0x180] ;  /* 0x0001802bff007984 */ /* 0x000f220008000800 */
[----:B------:R-:W1:Y:S01]  /*6730*/  LDC.64 R48, c[0x0][0x8a8] ;  /* 0x00022a00ff307b82 */ /* 0x000e620000000a00 */
[----:B------:R-:W1:Y:S01]  /*6740*/  LDCU UR42, c[0x0][0xb0c] ;  /* 0x00016180ff2a77ac */ /* 0x000e620008000800 */
[----:B------:R-:W-:Y:S01]  /*6750*/  IMAD.U32 R59, RZ, RZ, UR4 ;  /* 0x00000004ff3b7e24 */ /* 0x000fe2000f8e00ff */
[----:B------:R-:W1:Y:S04]  /*6760*/  LDCU UR39, c[0x0][0xb30] ;  /* 0x00016600ff2777ac */ /* 0x000e680008000800 */
[----:B------:R-:W-:Y:S01]  /*6770*/  LEA R67, R67, R59, 0x2 ;  /* 0x0000003b43437211 */ /* 0x000fe200078e10ff */
[----:B------:R-:W1:Y:S04]  /*6780*/  LDCU.64 UR60, c[0x0][0x888] ;  /* 0x00011100ff3c77ac */ /* 0x000e680008000a00 */
[--C-:B------:R-:W-:Y:S01]  /*6790*/  IMAD R66, R66, -0x10, R67.reuse ;  /* 0xfffffff042427824 */ /* 0x100fe200078e0243 */
[----:B------:R-:W1:Y:S01]  /*67a0*/  LDCU.64 UR40, c[0x0][0xb28] ;  /* 0x00016500ff2877ac */ /* 0x000e620008000a00 */
[----:B------:R-:W-:Y:S01]  /*67b0*/  IMAD R65, R68, -0x10, R67 ;  /* 0xfffffff044417824 */ /* 0x000fe200078e0243 */
[----:B------:R-:W1:Y:S01]  /*67c0*/  LDCU.128 UR56, c[0x0][0xb10] ;  /* 0x00016200ff3877ac */ /* 0x000e620008000c00 */
[----:B------:R-:W1:Y:S01]  /*67d0*/  LDCU UR53, c[0x0][0x374] ;  /* 0x00006e80ff3577ac */ /* 0x000e620008000800 */
[----:B------:R-:W-:Y:S01]  /*67e0*/  UMOV UR52, URZ ;  /* 0x000000ff00347c82 */ /* 0x000fe20008000000 */
[----:B------:R-:W-:Y:S01]  /*67f0*/  UMOV UR47, URZ ;  /* 0x000000ff002f7c82 */ /* 0x000fe20008000000 */
[----:B--234-:R-:W-:-:S07]  /*6800*/  IMAD.IADD R23, R0, 0x1, R23 ;  /* 0x0000000100177824 */ /* 0x01cfce00078e0217 */
.L_x_184:
[----:B------:R-:W-:Y:S02]  /*6810*/  LEA R3, R61, UR43, 0x3 ;  /* 0x0000002b3d037c11 */ /* 0x000fe4000f8e18ff */
[----:B------:R-:W-:Y:S02]  /*6820*/  SHF.L.U32 R0, R63, 0x1f, RZ ;  /* 0x0000001f3f007819 */ /* 0x000fe400000006ff */
[----:B-1----:R-:W-:Y:S02]  /*6830*/  LEA R4, R61, UR43, 0x4 ;  /* 0x0000002b3d047c11 */ /* 0x002fe4000f8e20ff */
[----:B--2---:R-:W2:Y:S02]  /*6840*/  SYNCS.PHASECHK.TRANS64.TRYWAIT P0, [R3+URZ+0xd0], R0 ;  /* 0x0000d000030075a7 */ /* 0x004ea400080011ff */
[----:B--2---:R-:W-:Y:S05]  /*6850*/  @!P0 BRA `(.L_x_109) ;  /* 0x0000005c000c8947 */ /* 0x004fea0003800000 */
.L_x_251:
        /* <DEDUP_REMOVED lines=11> */
[----:B------:R-:W-:Y:S01]  /*6910*/  PLOP3.LUT P0, PT, PT, PT, UP1, 0x80, 0x8 ;  /* 0x000000000008781c */ /* 0x000fe20003f0f018 */
[----:B------:R-:W-:Y:S06]  /*6920*/  UP2UR UR4, UPR, URZ, 0x2 ;  /* 0x00000002ff047883 */ /* 0x000fec0008000000 */
[----:B------:R-:W-:Y:S06]  /*6930*/  IMAD.U32 R70, RZ, RZ, UR4 ;  /* 0x00000004ff467e24 */ /* 0x000fec000f8e00ff */
        /* <DEDUP_REMOVED lines=13> */
[----:B------:R-:W3:Y:S01]  /*6a10*/  LDCU UR12, c[0x0][0xb20] ;  /* 0x00016400ff0c77ac */ /* 0x000ee20008000800 */
[----:B-1----:R-:W-:Y:S02]  /*6a20*/  UIMAD.WIDE.U32 UR4, UR53, UR59, URZ ;  /* 0x0000003b350472a5 */ /* 0x002fe4000f8e00ff */
[----:B------:R-:W-:Y:S02]  /*6a30*/  UIMAD.WIDE.U32 UR6, UR62, UR56, URZ ;  /* 0x000000383e0672a5 */ /* 0x000fe4000f8e00ff */
[----:B------:R-:W-:Y:S02]  /*6a40*/  UISETP.NE.AND UP0, UPT, UR58, 0x1, UPT ;  /* 0x000000013a00788c */ /* 0x000fe4000bf05270 */
[----:B------:R-:W-:Y:S02]  /*6a50*/  UIMAD.WIDE.U32 UR8, UR37, UR59, URZ ;  /* 0x0000003b250872a5 */ /* 0x000fe4000f8e00ff */
[----:B------:R-:W-:Y:S02]  /*6a60*/  UIMAD.WIDE.U32 UR10, UR38, UR56, URZ ;  /* 0x00000038260a72a5 */ /* 0x000fe4000f8e00ff */
[----:B------:R-:W-:Y:S02]  /*6a70*/  UISETP.NE.AND UP1, UPT, UR42, 0x1, UPT ;  /* 0x000000012a00788c */ /* 0x000fe4000bf25270 */
[----:B------:R-:W-:Y:S01]  /*6a80*/  UISETP.NE.AND UP2, UPT, UR45, 0x1, UPT ;  /* 0x000000012d00788c */ /* 0x000fe2000bf45270 */
[----:B------:R-:W-:Y:S02]  /*6a90*/  UMOV UR4, UR5 ;  /* 0x0000000500047c82 */ /* 0x000fe40008000000 */
[----:B---3--:R-:W-:Y:S03]  /*6aa0*/  USHF.R.U32.HI UR5, URZ, UR12, UR4 ;  /* 0x0000000cff057299 */ /* 0x008fe60008011604 */
[----:B------:R-:W-:Y:S02]  /*6ab0*/  UMOV UR4, UR7 ;  /* 0x0000000700047c82 */ /* 0x000fe40008000000 */
[----:B------:R-:W-:Y:S02]  /*6ac0*/  USHF.R.U32.HI UR7, URZ, UR57, UR4 ;  /* 0x00000039ff077299 */ /* 0x000fe40008011604 */
[----:B------:R-:W-:Y:S02]  /*6ad0*/  USEL UR4, UR53, UR5, !UP0 ;  /* 0x0000000535047287 */ /* 0x000fe4000c000000 */
[----:B------:R-:W-:Y:S01]  /*6ae0*/  USEL UR7, UR62, UR7, !UP1 ;  /* 0x000000073e077287 */ /* 0x000fe2000c800000 */
[----:B------:R-:W-:Y:S01]  /*6af0*/  UMOV UR5, UR9 ;  /* 0x0000000900057c82 */ /* 0x000fe20008000000 */
[----:B------:R-:W-:Y:S02]  /*6b00*/  UIMAD.WIDE.U32 UR8, UR4, UR40, URZ ;  /* 0x00000028040872a5 */ /* 0x000fe4000f8e00ff */
[----:B------:R-:W-:Y:S03]  /*6b10*/  USHF.R.U32.HI UR6, URZ, UR12, UR5 ;  /* 0x0000000cff067299 */ /* 0x000fe60008011605 */
[----:B------:R-:W-:Y:S01]  /*6b20*/  UMOV UR5, UR11 ;  /* 0x0000000b00057c82 */ /* 0x000fe20008000000 */
[----:B------:R-:W-:Y:S02]  /*6b30*/  UIMAD.WIDE.U32 UR10, UR7, UR40, URZ ;  /* 0x00000028070a72a5 */ /* 0x000fe4000f8e00ff */
[----:B------:R-:W-:Y:S02]  /*6b40*/  USHF.R.U32.HI UR12, URZ, UR57, UR5 ;  /* 0x00000039ff0c7299 */ /* 0x000fe40008011605 */
[----:B------:R-:W-:Y:S01]  /*6b50*/  USEL UR6, UR37, UR6, !UP0 ;  /* 0x0000000625067287 */ /* 0x000fe2000c000000 */
[----:B------:R-:W-:Y:S02]  /*6b60*/  UMOV UR5, UR9 ;  /* 0x0000000900057c82 */ /* 0x000fe40008000000 */
[----:B------:R-:W-:Y:S01]  /*6b70*/  UMOV UR10, UR11 ;  /* 0x0000000b000a7c82 */ /* 0x000fe20008000000 */
[----:B------:R-:W-:Y:S02]  /*6b80*/  @UP2 USHF.R.U32.HI UR4, URZ, UR41, UR5 ;  /* 0x00000029ff042299 */ /* 0x000fe40008011605 */
[----:B------:R-:W-:Y:S02]  /*6b90*/  @UP2 USHF.R.U32.HI UR7, URZ, UR41, UR10 ;  /* 0x00000029ff072299 */ /* 0x000fe4000801160a */
[----:B------:R-:W-:Y:S02]  /*6ba0*/  UIMAD UR4, UR45, UR4, URZ ;  /* 0x000000042d0472a4 */ /* 0x000fe4000f8e02ff */
        /* <DEDUP_REMOVED lines=8> */
[----:B------:R-:W-:Y:S02]  /*6c30*/  USEL UR11, UR6, UR4, !UP2 ;  /* 0x00000004060b7287 */ /* 0x000fe4000d000000 */
[----:B------:R-:W-:Y:S02]  /*6c40*/  UIADD3 UR8, UPT, UPT, -UR5, URZ, URZ ;  /* 0x000000ff05087290 */ /* 0x000fe4000fffe1ff */
[----:B------:R-:W-:Y:S01]  /*6c50*/  UIADD3 UR10, UPT, UPT, -UR11, URZ, URZ ;  /* 0x000000ff0b0a7290 */ /* 0x000fe2000fffe1ff */
[----:B------:R-:W-:Y:S01]  /*6c60*/  @!UP0 UMOV UR4, UR9 ;  /* 0x0000000900048c82 */ /* 0x000fe20008000000 */
[----:B------:R-:W-:Y:S02]  /*6c70*/  UIADD3 UR9, UPT, UPT, -UR6, URZ, URZ ;  /* 0x000000ff06097290 */ /* 0x000fe4000fffe1ff */
[----:B------:R-:W-:Y:S02]  /*6c80*/  @!UP0 USHF.R.U32.HI UR4, URZ, UR41, UR4 ;  /* 0x00000029ff048299 */ /* 0x000fe40008011604 */
[----:B------:R-:W-:Y:S02]  /*6c90*/  UIMAD UR10, UR45, UR10, UR6 ;  /* 0x0000000a2d0a72a4 */ /* 0x000fe4000f8e0206 */
[----:B------:R-:W-:Y:S04]  /*6ca0*/  @!UP0 USEL UR4, UR5, UR4, !UP2 ;  /* 0x0000000405048287 */ /* 0x000fe8000d000000 */
[----:B------:R-:W-:Y:S02]  /*6cb0*/  @!UP0 UIMAD UR10, UR7, UR10, UR4 ;  /* 0x0000000a070a82a4 */ /* 0x000fe4000f8e0204 */
[----:B------:R-:W-:Y:S02]  /*6cc0*/  @!UP0 UIADD3 UR11, UPT, UPT, UR11, -UR4, URZ ;  /* 0x800000040b0b8290 */ /* 0x000fe4000fffe0ff */
[----:B------:R-:W-:Y:S02]  /*6cd0*/  UIMAD UR7, UR42, UR8, UR38 ;  /* 0x000000082a0772a4 */ /* 0x000fe4000f8e0226 */
[----:B------:R-:W-:Y:S02]  /*6ce0*/  @!UP0 UIMAD UR6, UR11, UR45, UR5 ;  /* 0x0000002d0b0682a4 */ /* 0x000fe4000f8e0205 */
[----:B------:R-:W-:Y:S01]  /*6cf0*/  UIMAD UR4, UR58, UR9, UR37 ;  /* 0x000000093a0472a4 */ /* 0x000fe2000f8e0225 */
[----:B------:R-:W-:Y:S02]  /*6d00*/  @!UP0 UMOV UR5, UR10 ;  /* 0x0000000a00058c82 */ /* 0x000fe40008000000 */
[----:B------:R-:W-:Y:S02]  /*6d10*/  UIMAD UR38, UR5, UR42, UR7 ;  /* 0x0000002a052672a4 */ /* 0x000fe4000f8e0207 */
[----:B------:R-:W-:Y:S11]  /*6d20*/  UIMAD UR37, UR6, UR58, UR4 ;  /* 0x0000003a062572a4 */ /* 0x000ff6000f8e0204 */
[----:B------:R-:W-:Y:S01]  /*6d30*/  @!UPT UIADD3 URZ, UPT, UPT, URZ, URZ, URZ ;  /* 0x000000fffffff290 */ /* 0x000fe2000fffe0ff */
.L_x_110:
[----:B-1----:R-:W-:Y:S01]  /*6d40*/  UISETP.NE.AND UP0, UPT, UR39, 0x1, UPT ;  /* 0x000000012700788c */ /* 0x002fe2000bf05270 */
[----:B------:R-:W-:Y:S01]  /*6d50*/  LOP3.LUT P0, RZ, R59, 0x1b0, RZ, 0xc0, !PT ;  /* 0x000001b03bff7812 */ /* 0x000fe2000780c0ff */
[----:B------:R-:W-:Y:S01]  /*6d60*/  USHF.L.U32 UR50, UR20, 0x6, URZ ;  /* 0x0000000614327899 */ /* 0x000fe200080006ff */
[----:B------:R-:W-:Y:S01]  /*6d70*/  BSSY.RECONVERGENT B6, `(.L_x_111) ;  /* 0x0000034000067945 */ /* 0x000fe20003800200 */
[----:B------:R-:W-:Y:S01]  /*6d80*/  USHF.L.U32 UR49, UR26, 0x8, URZ ;  /* 0x000000081a317899 */ /* 0x000fe200080006ff */
[----:B------:R-:W-:Y:S06]  /*6d90*/  IADD3 R61, PT, PT, R61, 0x1, RZ ;  /* 0x000000013d3d7810 */ /* 0x000fec0007ffe0ff */
[----:B------:R-:W1:Y:S01]  /*6da0*/  @!UP0 LDCU.128 UR12, c[0x0][0xb10] ;  /* 0x00016200ff0c87ac */ /* 0x000e620008000c00 */
[----:B------:R-:W3:Y:S01]  /*6db0*/  @!UP0 LDCU UR5, c[0x0][0xb0c] ;  /* 0x00016180ff0587ac */ /* 0x000ee20008000800 */
[----:B------:R-:W4:Y:S01]  /*6dc0*/  @!UP0 LDCU UR10, c[0x0][0xb20] ;  /* 0x00016400ff0a87ac */ /* 0x000f220008000800 */
[----:B-1----:R-:W-:Y:S02]  /*6dd0*/  UIMAD.WIDE.U32 UR8, UR38, UR12, URZ ;  /* 0x0000000c260872a5 */ /* 0x002fe4000f8e00ff */
[----:B------:R-:W-:Y:S02]  /*6de0*/  UIMAD.WIDE.U32 UR6, UR37, UR15, URZ ;  /* 0x0000000f250672a5 */ /* 0x000fe4000f8e00ff */
[----:B------:R-:W-:Y:S03]  /*6df0*/  @!UP0 UISETP.NE.AND UP1, UPT, UR14, 0x1, UPT ;  /* 0x000000010e00888c */ /* 0x000fe6000bf25270 */
[----:B------:R-:W-:Y:S01]  /*6e00*/  @!UP0 UMOV UR4, UR9 ;  /* 0x0000000900048c82 */ /* 0x000fe20008000000 */
[----:B---3--:R-:W-:Y:S02]  /*6e10*/  @!UP0 UISETP.NE.AND UP2, UPT, UR5, 0x1, UPT ;  /* 0x000000010500888c */ /* 0x008fe4000bf45270 */
[----:B------:R-:W-:Y:S01]  /*6e20*/  @!UP0 USHF.R.U32.HI UR4, URZ, UR13, UR4 ;  /* 0x0000000dff048299 */ /* 0x000fe20008011604 */
[----:B------:R-:W-:Y:S02]  /*6e30*/  @!UP0 UMOV UR6, UR7 ;  /* 0x0000000700068c82 */ /* 0x000fe40008000000 */
[----:B----4-:R-:W-:Y:S02]  /*6e40*/  @!UP0 USHF.R.U32.HI UR6, URZ, UR10, UR6 ;  /* 0x0000000aff068299 */ /* 0x010fe40008011606 */
[----:B------:R-:W-:Y:S02]  /*6e50*/  @!UP0 USEL UR7, UR38, UR4, !UP2 ;  /* 0x0000000426078287 */ /* 0x000fe4000d000000 */
[----:B------:R-:W-:Y:S04]  /*6e60*/  @!UP0 USEL UR6, UR37, UR6, !UP1 ;  /* 0x0000000625068287 */ /* 0x000fe8000c800000 */
[----:B------:R-:W-:Y:S02]  /*6e70*/  @!UP0 UIADD3 UR4, UPT, UPT, -UR7, UR6, URZ ;  /* 0x0000000607048290 */ /* 0x000fe4000fffe1ff */
[----:B------:R-:W-:Y:S02]  /*6e80*/  @!UP0 UIADD3 UR6, UPT, UPT, UR7, -UR6, URZ ;  /* 0x8000000607068290 */ /* 0x000fe4000fffe0ff */
[----:B------:R-:W-:Y:S02]  /*6e90*/  @!UP0 UIMAD UR38, UR4, UR5, UR38 ;  /* 0x00000005042682a4 */ /* 0x000fe4000f8e0226 */
[----:B------:R-:W-:Y:S01]  /*6ea0*/  @!UP0 UIMAD UR37, UR6, UR14, UR37 ;  /* 0x0000000e062582a4 */ /* 0x000fe2000f8e0225 */
[----:B------:R-:W-:Y:S11]  /*6eb0*/  @!P0 BRA `(.L_x_112) ;  /* 0x00000000007c8947 */ /* 0x000ff60003800000 */
[----:B------:R-:W1:Y:S01]  /*6ec0*/  LDCU.64 UR8, c[0x4][0x80] ;  /* 0x01001000ff0877ac */ /* 0x000e620008000a00 */
[----:B------:R-:W-:Y:S01]  /*6ed0*/  MOV R2, 0x0 ;  /* 0x0000000000027802 */ /* 0x000fe20000000f00 */
[----:B------:R-:W-:Y:S02]  /*6ee0*/  HFMA2 R12, -RZ, RZ, 0, 5.9604644775390625e-08 ;  /* 0x00000001ff0c7431 */ /* 0x000fe400000001ff */
[----:B------:R-:W-:Y:S01]  /*6ef0*/  IMAD.MOV.U32 R8, RZ, RZ, 0x70 ;  /* 0x00000070ff087424 */ /* 0x000fe200078e00ff */
[----:B------:R3:W4:Y:S01]  /*6f00*/  LDC.64 R14, c[0x4][R2] ;  /* 0x01000000020e7b82 */ /* 0x0007220000000a00 */
[----:B------:R-:W2:Y:S01]  /*6f10*/  LDCU.64 UR6, c[0x4][0x88] ;  /* 0x01001100ff0677ac */ /* 0x000ea20008000a00 */
[----:B------:R-:W-:Y:S01]  /*6f20*/  IMAD.MOV.U32 R13, RZ, RZ, RZ ;  /* 0x000000ffff0d7224 */ /* 0x000fe200078e00ff */
[----:B------:R-:W2:Y:S01]  /*6f30*/  LDCU.64 UR4, c[0x4][0x8] ;  /* 0x01000100ff0477ac */ /* 0x000ea20008000a00 */
[----:B-1----:R-:W-:Y:S01]  /*6f40*/  MOV R5, UR9 ;  /* 0x0000000900057c02 */ /* 0x002fe20008000f00 */
[----:B------:R-:W-:Y:S01]  /*6f50*/  IMAD.U32 R4, RZ, RZ, UR8 ;  /* 0x00000008ff047e24 */ /* 0x000fe2000f8e00ff */
[----:B--2---:R-:W-:Y:S01]  /*6f60*/  MOV R7, UR7 ;  /* 0x0000000700077c02 */ /* 0x004fe20008000f00 */
[----:B------:R-:W-:Y:S01]  /*6f70*/  IMAD.U32 R6, RZ, RZ, UR6 ;  /* 0x00000006ff067e24 */ /* 0x000fe2000f8e00ff */
[----:B------:R-:W-:Y:S01]  /*6f80*/  MOV R11, UR5 ;  /* 0x00000005000b7c02 */ /* 0x000fe20008000f00 */
[----:B------:R-:W-:Y:S02]  /*6f90*/  IMAD.U32 R10, RZ, RZ, UR4 ;  /* 0x00000004ff0a7e24 */ /* 0x000fe4000f8e00ff */
[----:B------:R-:W-:Y:S07]  /*6fa0*/  LEPC R20, `(.L_x_113) ;  /* 0x000000001014794e */ /* 0x000fee0000000000 */
[----:B---345:R-:W-:Y:S05]  /*6fb0*/  CALL.ABS.NOINC R14 ;  /* 0x000000000e007343 */ /* 0x038fea0003c00000 */
.L_x_113:
[----:B------:R-:W1:Y:S01]  /*6fc0*/  LDCU.64 UR8, c[0x4][0x80] ;  /* 0x01001000ff0877ac */ /* 0x000e620008000a00 */
[----:B------:R-:W2:Y:S01]  /*6fd0*/  LDC.64 R2, c[0x4][R2] ;  /* 0x0100000002027b82 */ /* 0x000ea20000000a00 */
[----:B------:R-:W-:Y:S02]  /*6fe0*/  HFMA2 R12, -RZ, RZ, 0, 5.9604644775390625e-08 ;  /* 0x00000001ff0c7431 */ /* 0x000fe400000001ff */
[----:B------:R-:W-:Y:S02]  /*6ff0*/  IMAD.MOV.U32 R8, RZ, RZ, 0x70 ;  /* 0x00000070ff087424 */ /* 0x000fe400078e00ff */
[----:B------:R-:W-:Y:S01]  /*7000*/  IMAD.MOV.U32 R13, RZ, RZ, RZ ;  /* 0x000000ffff0d7224 */ /* 0x000fe200078e00ff */
[----:B------:R-:W3:Y:S01]  /*7010*/  LDCU.64 UR6, c[0x4][0x88] ;  /* 0x01001100ff0677ac */ /* 0x000ee20008000a00 */
[----:B------:R-:W4:Y:S01]  /*7020*/  LDCU.64 UR4, c[0x4][0x8] ;  /* 0x01000100ff0477ac */ /* 0x000f220008000a00 */
[----:B-1----:R-:W-:Y:S02]  /*7030*/  MOV R4, UR8 ;  /* 0x0000000800047c02 */ /* 0x002fe40008000f00 */
[----:B------:R-:W-:Y:S02]  /*7040*/  MOV R5, UR9 ;  /* 0x0000000900057c02 */ /* 0x000fe40008000f00 */
[----:B---3--:R-:W-:Y:S01]  /*7050*/  MOV R7, UR7 ;  /* 0x0000000700077c02 */ /* 0x008fe20008000f00 */
[----:B------:R-:W-:Y:S01]  /*7060*/  IMAD.U32 R6, RZ, RZ, UR6 ;  /* 0x00000006ff067e24 */ /* 0x000fe2000f8e00ff */
[----:B----4-:R-:W-:Y:S01]  /*7070*/  MOV R11, UR5 ;  /* 0x00000005000b7c02 */ /* 0x010fe20008000f00 */
[----:B------:R-:W-:Y:S02]  /*7080*/  IMAD.U32 R10, RZ, RZ, UR4 ;  /* 0x00000004ff0a7e24 */ /* 0x000fe4000f8e00ff */
[----:B------:R-:W-:Y:S07]  /*7090*/  LEPC R20, `(.L_x_112) ;  /* 0x000000001014794e */ /* 0x000fee0000000000 */
[----:B--2---:R-:W-:Y:S05]  /*70a0*/  CALL.ABS.NOINC R2 ;  /* 0x0000000002007343 */ /* 0x004fea0003c00000 */
.L_x_112:
[----:B------:R-:W-:Y:S05]  /*70b0*/  BSYNC.RECONVERGENT B6 ;  /* 0x0000000000067941 */ /* 0x000fea0003800200 */
.L_x_111:
[----:B------:R-:W-:Y:S02]  /*70c0*/  ISETP.NE.U32.AND P0, PT, RZ, UR60, PT ;  /* 0x0000003cff007c0c */ /* 0x000fe4000bf05070 */
[C---:B------:R-:W-:Y:S02]  /*70d0*/  ISETP.NE.U32.AND P1, PT, R54.reuse, RZ, PT ;  /* 0x000000ff3600720c */ /* 0x040fe40003f25070 */
[----:B------:R-:W-:Y:S02]  /*70e0*/  ISETP.NE.U32.AND P4, PT, R54, RZ, PT ;  /* 0x000000ff3600720c */ /* 0x000fe40003f85070 */
[----:B------:R-:W-:Y:S02]  /*70f0*/  ISETP.NE.AND.EX P0, PT, RZ, UR61, PT, P0 ;  /* 0x0000003dff007c0c */ /* 0x000fe4000bf05300 */
[C---:B------:R-:W-:Y:S02]  /*7100*/  ISETP.NE.AND.EX P1, PT, R55.reuse, RZ, PT, P1 ;  /* 0x000000ff3700720c */ /* 0x040fe40003f25310 */
[----:B------:R-:W-:Y:S02]  /*7110*/  ISETP.NE.AND.EX P4, PT, R55, RZ, P0, P4 ;  /* 0x000000ff3700720c */ /* 0x000fe40000785340 */
[----:B------:R-:W-:Y:S02]  /*7120*/  ISETP.NE.U32.AND P5, PT, R50, RZ, PT ;  /* 0x000000ff3200720c */ /* 0x000fe40003fa5070 */
[----:B------:R-:W-:Y:S02]  /*7130*/  ISETP.NE.U32.AND P3, PT, RZ, UR60, PT ;  /* 0x0000003cff007c0c */ /* 0x000fe4000bf65070 */
[----:B------:R-:W-:Y:S02]  /*7140*/  PLOP3.LUT P2, PT, PT, PT, PT, 0x8, 0x80 ;  /* 0x000000000080781c */ /* 0x000fe40003f4e170 */
[----:B------:R-:W-:Y:S02]  /*7150*/  ISETP.NE.AND.EX P5, PT, R51, RZ, PT, P5 ;  /* 0x000000ff3300720c */ /* 0x000fe40003fa5350 */
[----:B------:R-:W-:Y:S03]  /*7160*/  ISETP.NE.AND.EX P3, PT, RZ, UR61, PT, P3 ;  /* 0x0000003dff007c0c */ /* 0x000fe6000bf65330 */
[----:B------:R-:W-:Y:S01]  /*7170*/  @!P4 PLOP3.LUT P2, PT, P1, PT, PT, 0x80, 0x8 ;  /* 0x000000000008c81c */ /* 0x000fe20000f4f070 */
[----:B------:R-:W-:Y:S01]  /*7180*/  @!UPT UIADD3 URZ, UPT, UPT, URZ, URZ, URZ ;  /* 0x000000fffffff290 */ /* 0x000fe2000fffe0ff */
[----:B------:R-:W-:Y:S11]  /*7190*/  @!P1 BRA `(.L_x_114) ;  /* 0x0000000000309947 */ /* 0x000ff60003800000 */
[----:B------:R-:W-:Y:S01]  /*71a0*/  ISETP.NE.U32.AND P0, PT, R52, RZ, PT ;  /* 0x000000ff3400720c */ /* 0x000fe20003f05070 */
[----:B------:R-:W1:Y:S01]  /*71b0*/  LDCU.64 UR4, c[0x0][0x358] ;  /* 0x00006b00ff0477ac */ /* 0x000e620008000a00 */
[----:B------:R-:W-:Y:S02]  /*71c0*/  IMAD.MOV.U32 R26, RZ, RZ, 0x1 ;  /* 0x00000001ff1a7424 */ /* 0x000fe400078e00ff */
[----:B------:R-:W-:Y:S11]  /*71d0*/  ISETP.NE.AND.EX P0, PT, R53, RZ, PT, P0 ;  /* 0x000000ff3500720c */ /* 0x000ff60003f05300 */
[----:B------:R-:W-:Y:S02]  /*71e0*/  @!UPT UIADD3 URZ, UPT, UPT, URZ, URZ, URZ ;  /* 0x000000fffffff290 */ /* 0x000fe4000fffe0ff */
[----:B------:R-:W3:Y:S01]  /*71f0*/  @P0 LDC.64 R2, c[0x0][0x888] ;  /* 0x00022200ff020b82 */ /* 0x000ee20000000a00 */
[----:B--2---:R-:W-:Y:S04]  /*7200*/  @P0 IMAD R0, R54, UR36, RZ ;  /* 0x0000002436000c24 */ /* 0x004fe8000f8e02ff */
[----:B---3--:R-:W-:Y:S04]  /*7210*/  @P0 IMAD.WIDE R2, R0, 0x4, R2 ;  /* 0x0000000400020825 */ /* 0x008fe800078e0202 */
[----:B------:R-:W-:Y:S01]  /*7220*/  HFMA2 R0, -RZ, RZ, 0, 5.9604644775390625e-08 ;  /* 0x00000001ff007431 */ /* 0x000fe200000001ff */
[----:B-1---5:R1:W5:Y:S04]  /*7230*/  @P0 LDG.E R27, desc[UR4][R2.64] ;  /* 0x00000004021b0981 */ /* 0x022368000c1e1900 */
[----:B------:R-:W-:Y:S01]  /*7240*/  @!P0 PRMT R26, R0, 0x7610, R26 ;  /* 0x00007610001a8816 */ /* 0x000fe2000000001a */
[----:B-1----:R-:W3:Y:S06]  /*7250*/  @!P0 LDC R27, c[0x0][0x880] ;  /* 0x00022000ff1b8b82 */ /* 0x002eec0000000800 */
.L_x_114:
[----:B------:R-:W-:Y:S05]  /*7260*/  @!P5 BRA `(.L_x_115) ;  /* 0x000000000024d947 */ /* 0x000fea0003800000 */
[----:B------:R-:W-:Y:S01]  /*7270*/  ISETP.NE.U32.AND P0, PT, R48, RZ, PT ;  /* 0x000000ff3000720c */ /* 0x000fe20003f05070 */
[----:B------:R-:W1:Y:S03]  /*7280*/  LDCU.64 UR4, c[0x0][0x358] ;  /* 0x00006b00ff0477ac */ /* 0x000e660008000a00 */
[----:B------:R-:W-:Y:S11]  /*7290*/  ISETP.NE.AND.EX P0, PT, R49, RZ, PT, P0 ;  /* 0x000000ff3100720c */ /* 0x000ff60003f05300 */
[----:B------:R-:W-:Y:S02]  /*72a0*/  @!UPT UIADD3 URZ, UPT, UPT, URZ, URZ, URZ ;  /* 0x000000fffffff290 */ /* 0x000fe4000fffe0ff */
[----:B------:R-:W4:Y:S01]  /*72b0*/  @P0 LDC.64 R2, c[0x0][0x8a8] ;  /* 0x00022a00ff020b82 */ /* 0x000f220000000a00 */
[----:B--2---:R-:W-:Y:S04]  /*72c0*/  @P0 IMAD R0, R50, UR36, RZ ;  /* 0x0000002432000c24 */ /* 0x004fe8000f8e02ff */
[----:B----4-:R-:W-:Y:S05]  /*72d0*/  @P0 IMAD.WIDE R2, R0, 0x4, R2 ;  /* 0x0000000400020825 */ /* 0x010fea00078e0202 */
[----:B-1---5:R1:W5:Y:S02]  /*72e0*/  @P0 LDG.E R24, desc[UR4][R2.64] ;  /* 0x0000000402180981 */ /* 0x022364000c1e1900 */
[----:B-1----:R-:W4:Y:S02]  /*72f0*/  @!P0 LDC R24, c[0x0][0x8a0] ;  /* 0x00022800ff188b82 */ /* 0x002f240000000800 */
.L_x_115:
[----:B---3-5:R-:W-:Y:S01]  /*7300*/  FSETP.NEU.AND P0, PT, R27, RZ, PT ;  /* 0x000000ff1b00720b */ /* 0x028fe20003f0d000 */
[----:B------:R-:W-:Y:S01]  /*7310*/  BSSY B1, `(.L_x_116) ;  /* 0x0000037000017945 */ /* 0x000fe20003800000 */
[----:B------:R-:W-:Y:S01]  /*7320*/  SEL R3, RZ, 0xffffffff, P3 ;  /* 0xffffffffff037807 */ /* 0x000fe20001800000 */
[----:B------:R-:W-:Y:S01]  /*7330*/  IMAD.MOV.U32 R75, RZ, RZ, 0x1 ;  /* 0x00000001ff4b7424 */ /* 0x000fe200078e00ff */
[----:B------:R-:W-:Y:S01]  /*7340*/  @!P4 LOP3.LUT P3, RZ, R26, 0xff, RZ, 0xc0, !PT ;  /* 0x000000ff1affc812 */ /* 0x000fe2000786c0ff */
[----:B------:R-:W-:Y:S01]  /*7350*/  IMAD R25, R22, 0x80, R23 ;  /* 0x0000008016197824 */ /* 0x000fe200078e0217 */
[----:B--2---:R-:W-:Y:S01]  /*7360*/  @!P4 SEL R0, RZ, 0xffffffff, P0 ;  /* 0xffffffffff00c807 */ /* 0x004fe20000000000 */
[----:B------:R-:W-:Y:S01]  /*7370*/  IMAD R62, R68, -0x10, R66 ;  /* 0xfffffff0443e7824 */ /* 0x000fe200078e0242 */
[----:B------:R-:W-:Y:S01]  /*7380*/  LEA R72, R22, UR43, 0x3 ;  /* 0x0000002b16487c11 */ /* 0x000fe2000f8e18ff */
[----:B------:R-:W-:Y:S01]  /*7390*/  IMAD.MOV.U32 R74, RZ, RZ, RZ ;  /* 0x000000ffff4a7224 */ /* 0x000fe200078e00ff */
[C---:B------:R-:W-:Y:S02]  /*73a0*/  @P2 SEL R0, R3.reuse, R0, !P3 ;  /* 0x0000000003002207 */ /* 0x040fe40005800000 */
[----:B------:R-:W-:Y:S02]  /*73b0*/  CS2R R46, SRZ ;  /* 0x00000000002e7805 */ /* 0x000fe4000001ff00 */
[----:B------:R-:W-:Y:S02]  /*73c0*/  SEL R2, RZ, 0xffffffff, P0 ;  /* 0xffffffffff027807 */ /* 0x000fe40000000000 */
[----:B------:R-:W-:Y:S02]  /*73d0*/  CS2R R44, SRZ ;  /* 0x00000000002c7805 */ /* 0x000fe4000001ff00 */
[----:B------:R-:W-:Y:S02]  /*73e0*/  @!P4 LOP3.LUT R0, R0, 0x1, RZ, 0xc0, !PT ;  /* 0x000000010000c812 */ /* 0x000fe400078ec0ff */
[----:B------:R-:W-:Y:S02]  /*73f0*/  CS2R R42, SRZ ;  /* 0x00000000002a7805 */ /* 0x000fe4000001ff00 */
[----:B------:R-:W-:Y:S02]  /*7400*/  CS2R R40, SRZ ;  /* 0x0000000000287805 */ /* 0x000fe4000001ff00 */
[----:B------:R-:W-:Y:S02]  /*7410*/  CS2R R38, SRZ ;  /* 0x0000000000267805 */ /* 0x000fe4000001ff00 */
[----:B------:R-:W-:Y:S02]  /*7420*/  ISETP.NE.U32.OR P5, PT, R0, 0x1, P4 ;  /* 0x000000010000780c */ /* 0x000fe400027a5470 */
[----:B------:R-:W-:Y:S02]  /*7430*/  CS2R R36, SRZ ;  /* 0x0000000000247805 */ /* 0x000fe4000001ff00 */
[----:B------:R-:W-:Y:S02]  /*7440*/  LOP3.LUT P4, R60, R26, 0xff, RZ, 0xc0, !PT ;  /* 0x000000ff1a3c7812 */ /* 0x000fe4000788c0ff */
[----:B------:R-:W-:Y:S02]  /*7450*/  CS2R R34, SRZ ;  /* 0x0000000000227805 */ /* 0x000fe4000001ff00 */
[----:B------:R-:W-:Y:S02]  /*7460*/  P2R R71, PR, RZ, 0x20 ;  /* 0x00000020ff477803 */ /* 0x000fe40000000000 */
[----:B------:R-:W-:Y:S02]  /*7470*/  CS2R R32, SRZ ;  /* 0x0000000000207805 */ /* 0x000fe4000001ff00 */
[----:B------:R-:W-:Y:S04]  /*7480*/  @P1 SEL R2, R3, R2, !P4 ;  /* 0x0000000203021207 */ /* 0x000fe80006000000 */
[----:B------:R-:W-:Y:S02]  /*7490*/  LOP3.LUT R2, R2, 0x1, RZ, 0xc0, !PT ;  /* 0x0000000102027812 */ /* 0x000fe400078ec0ff */
[----:B------:R-:W-:Y:S02]  /*74a0*/  @P5 SHF.L.U32 R0, RZ, 0x1f, RZ ;  /* 0x0000001fff005819 */ /* 0x000fe400000006ff */
[----:B------:R-:W-:Y:S02]  /*74b0*/  ISETP.NE.U32.AND P0, PT, R2, 0x1, PT ;  /* 0x000000010200780c */ /* 0x000fe40003f05070 */
[----:B------:R1:W2:Y:S02]  /*74c0*/  @P5 SYNCS.PHASECHK.TRANS64.TRYWAIT P3, [UR43+0x80], R0 ;  /* 0x00008000ff0055a7 */ /* 0x0002a4000806112b */
[----:B------:R-:W-:Y:S02]  /*74d0*/  P2R R76, PR, RZ, 0x1 ;  /* 0x00000001ff4c7803 */ /* 0x000fe40000000000 */
[----:B-1----:R-:W-:Y:S04]  /*74e0*/  SHF.L.U32 R0, R64, 0x1f, RZ ;  /* 0x0000001f40007819 */ /* 0x002fe800000006ff */
[----:B------:R1:W3:Y:S01]  /*74f0*/  SYNCS.PHASECHK.TRANS64.TRYWAIT P2, [R72+URZ+0xf0], R0 ;  /* 0x0000f000480075a7 */ /* 0x0002e200080411ff */
[----:B--2---:R-:W-:Y:S01]  /*7500*/  @P5 SEL R75, RZ, 0x1, !P3 ;  /* 0x00000001ff4b5807 */ /* 0x004fe20005800000 */
[----:B-1----:R-:W-:Y:S06]  /*7510*/  @!P5 BRA `(.L_x_117) ;  /* 0x000000000058d947 */ /* 0x002fec0003800000 */
[----:B------:R-:W-:Y:S01]  /*7520*/  IMAD.MOV.U32 R46, RZ, RZ, RZ ;  /* 0x000000ffff2e7224 */ /* 0x000fe200078e00ff */
[----:B------:R-:W-:Y:S01]  /*7530*/  ISETP.NE.AND P0, PT, R75, RZ, PT ;  /* 0x000000ff4b00720c */ /* 0x000fe20003f05270 */
[----:B------:R-:W-:Y:S01]  /*7540*/  BSSY B0, `(.L_x_118) ;  /* 0x000000c000007945 */ /* 0x000fe20003800000 */
[----:B------:R-:W-:Y:S02]  /*7550*/  CS2R R34, SRZ ;  /* 0x0000000000227805 */ /* 0x000fe4000001ff00 */
[----:B------:R-:W-:Y:S02]  /*7560*/  CS2R R32, SRZ ;  /* 0x0000000000207805 */ /* 0x000fe4000001ff00 */
[----:B------:R-:W-:Y:S02]  /*7570*/  CS2R R38, SRZ ;  /* 0x0000000000267805 */ /* 0x000fe4000001ff00 */
[----:B------:R-:W-:Y:S02]  /*7580*/  CS2R R36, SRZ ;  /* 0x0000000000247805 */ /* 0x000fe4000001ff00 */
[----:B------:R-:W-:Y:S02]  /*7590*/  CS2R R42, SRZ ;  /* 0x00000000002a7805 */ /* 0x000fe4000001ff00 */
[----:B------:R-:W-:Y:S02]  /*75a0*/  CS2R R40, SRZ ;  /* 0x0000000000287805 */ /* 0x000fe4000001ff00 */
[----:B------:R-:W-:Y:S01]  /*75b0*/  CS2R R44, SRZ ;  /* 0x00000000002c7805 */ /* 0x000fe2000001ff00 */
[----:B------:R-:W-:Y:S06]  /*75c0*/  @P0 BRA `(.L_x_119) ;  /* 0x00000000000c0947 */ /* 0x000fec0003800000 */
[----:B------:R-:W-:Y:S04]  /*75d0*/  SHF.L.U32 R3, RZ, 0x1f, RZ ;  /* 0x0000001fff037819 */ /* 0x000fe800000006ff */
[----:B------:R-:W1:Y:S02]  /*75e0*/  SYNCS.PHASECHK.TRANS64.TRYWAIT P0, [UR43+0x80], R3 ;  /* 0x00008003ff0075a7 */ /* 0x000e64000800112b */
[----:B-1----:R-:W-:Y:S05]  /*75f0*/  @!P0 BRA `(.L_x_120) ;  /* 0x0000004c00b88947 */ /* 0x002fea0003800000 */
.L_x_119:
[----:B------:R-:W-:Y:S05]  /*7600*/  BSYNC B0 ;  /* 0x0000000000007941 */ /* 0x000fea0003800000 */
.L_x_118:
[----:B------:R-:W-:Y:S01]  /*7610*/  ISETP.NE.AND P0, PT, R76, RZ, PT ;  /* 0x000000ff4c00720c */ /* 0x000fe20003f05270 */
[----:B------:R-:W-:Y:S11]  /*7620*/  HFMA2 R74, -RZ, RZ, 0, 5.9604644775390625e-08 ;  /* 0x00000001ff4a7431 */ /* 0x000ff600000001ff */
[----:B------:R-:W-:Y:S01]  /*7630*/  @!UPT UIADD3 URZ, UPT, UPT, URZ, URZ, URZ ;  /* 0x000000fffffff290 */ /* 0x000fe2000fffe0ff */
[----:B------:R2:W1:Y:S04]  /*7640*/  @P0 LDS.128 R32, [R67] ;  /* 0x0000000043200984 */ /* 0x0004680000000c00 */
[----:B------:R2:W1:Y:S04]  /*7650*/  @P0 LDS.128 R36, [R66+0x10] ;  /* 0x0000100042240984 */ /* 0x0004680000000c00 */
[----:B------:R2:W1:Y:S04]  /*7660*/  @P0 LDS.128 R40, [R65+0x20] ;  /* 0x0000200041280984 */ /* 0x0004680000000c00 */
[----:B------:R2:W1:Y:S02]  /*7670*/  @P0 LDS.128 R44, [R62+0x30] ;  /* 0x000030003e2c0984 */ /* 0x0004640000000c00 */
.L_x_117:
[----:B------:R-:W-:Y:S05]  /*7680*/  BSYNC B1 ;  /* 0x0000000000017941 */ /* 0x000fea0003800000 */
.L_x_116:
[----:B-1----:R-:W-:Y:S04]  /*7690*/  SHF.R.U32.HI R2, RZ, 0x15, R25 ;  /* 0x00000015ff027819 */ /* 0x002fe80000011619 */
[----:B------:R-:W-:Y:S01]  /*76a0*/  LOP3.LUT P0, RZ, R2, 0x3, R56, 0x48, !PT ;  /* 0x0000000302ff7812 */ /* 0x000fe20007804838 */
[----:B------:R-:W-:Y:S01]  /*76b0*/  @!UPT UIADD3 URZ, UPT, UPT, URZ, URZ, URZ ;  /* 0x000000fffffff290 */ /* 0x000fe2000fffe0ff */
[----:B---3--:R-:W-:Y:S11]  /*76c0*/  @P2 BRA `(.L_x_121) ;  /* 0x0000000000082947 */ /* 0x008ff60003800000 */
[----:B------:R-:W1:Y:S02]  /*76d0*/  SYNCS.PHASECHK.TRANS64.TRYWAIT P1, [R72+URZ+0xf0], R0 ;  /* 0x0000f000480075a7 */ /* 0x000e6400080211ff */
[----:B-1----:R-:W-:Y:S05]  /*76e0*/  @!P1 BRA `(.L_x_122) ;  /* 0x0000004c00949947 */ /* 0x002fea0003800000 */
.L_x_121:
[----:B------:R-:W-:Y:S05]  /*76f0*/  @!P0 BRA `(.L_x_123) ;  /* 0x0000000000408947 */ /* 0x000fea0003800000 */
[----:B------:R-:W3:Y:S01]  /*7700*/  LDCU.64 UR8, c[0x4][0x70] ;  /* 0x01000e00ff0877ac */ /* 0x000ee20008000a00 */
[----:B------:R-:W-:Y:S01]  /*7710*/  MOV R3, 0x0 ;  /* 0x0000000000037802 */ /* 0x000fe20000000f00 */
[----:B------:R-:W-:Y:S02]  /*7720*/  HFMA2 R12, -RZ, RZ, 0, 5.9604644775390625e-08 ;  /* 0x00000001ff0c7431 */ /* 0x000fe400000001ff */
[----:B------:R-:W-:Y:S02]  /*7730*/  IMAD.MOV.U32 R8, RZ, RZ, 0x192 ;  /* 0x00000192ff087424 */ /* 0x000fe400078e00ff */
[----:B------:R-:W-:Y:S01]  /*7740*/  IMAD.MOV.U32 R13, RZ, RZ, RZ ;  /* 0x000000ffff0d7224 */ /* 0x000fe200078e00ff */
[----:B------:R-:W5:Y:S01]  /*7750*/  LDCU.64 UR6, c[0x4][0x78] ;  /* 0x01000f00ff0677ac */ /* 0x000f620008000a00 */
[----:B------:R-:W1:Y:S01]  /*7760*/  LDC.64 R2, c[0x4][R3] ;  /* 0x0100000003027b82 */ /* 0x000e620000000a00 */
[----:B------:R-:W2:Y:S01]  /*7770*/  LDCU.64 UR4, c[0x4][0x10] ;  /* 0x01000200ff0477ac */ /* 0x000ea20008000a00 */
[----:B---3--:R-:W-:Y:S01]  /*7780*/  MOV R5, UR9 ;  /* 0x0000000900057c02 */ /* 0x008fe20008000f00 */
[----:B------:R-:W-:Y:S01]  /*7790*/  IMAD.U32 R4, RZ, RZ, UR8 ;  /* 0x00000008ff047e24 */ /* 0x000fe2000f8e00ff */
[----:B-----5:R-:W-:Y:S01]  /*77a0*/  MOV R7, UR7 ;  /* 0x0000000700077c02 */ /* 0x020fe20008000f00 */
[----:B------:R-:W-:Y:S01]  /*77b0*/  IMAD.U32 R6, RZ, RZ, UR6 ;  /* 0x00000006ff067e24 */ /* 0x000fe2000f8e00ff */
[----:B--2---:R-:W-:Y:S01]  /*77c0*/  MOV R11, UR5 ;  /* 0x00000005000b7c02 */ /* 0x004fe20008000f00 */
[----:B------:R-:W-:Y:S02]  /*77d0*/  IMAD.U32 R10, RZ, RZ, UR4 ;  /* 0x00000004ff0a7e24 */ /* 0x000fe4000f8e00ff */
[----:B------:R-:W-:Y:S07]  /*77e0*/  LEPC R20, `(.L_x_123) ;  /* 0x000000001014794e */ /* 0x000fee0000000000 */
[----:B-1--4-:R-:W-:Y:S05]  /*77f0*/  CALL.ABS.NOINC R2 ;  /* 0x0000000002007343 */ /* 0x012fea0003c00000 */
.L_x_123:
[----:B------:R-:W-:Y:S05]  /*7800*/  WARPSYNC.ALL ;  /* 0x0000000000007948 */ /* 0x000fea0003800000 */
[----:B------:R-:W-:Y:S01]  /*7810*/  R2UR UR4, R25 ;  /* 0x00000000190472ca */ /* 0x000fe200000e0000 */
[----:B------:R-:W-:Y:S01]  /*7820*/  BSSY.RECONVERGENT B0, `(.L_x_124) ;  /* 0x000003d000007945 */ /* 0x000fe20003800200 */
[----:B------:R-:W-:Y:S11]  /*7830*/  ISETP.NE.AND P0, PT, R69, RZ, PT ;  /* 0x000000ff4500720c */ /* 0x000ff60003f05270 */
[----:B------:R-:W1:Y:S02]  /*7840*/  LDTM.x16 R4, tmem[UR4] ;  /* 0x00000004000479ee */ /* 0x000e640008240000 */
[C---:B-1--4-:R-:W-:Y:S01]  /*7850*/  FMUL R0, R24.reuse, R4 ;  /* 0x0000000418007220 */ /* 0x052fe20000400000 */
[C---:B------:R-:W-:Y:S01]  /*7860*/  FMUL R2, R24.reuse, R5 ;  /* 0x0000000518027220 */ /* 0x040fe20000400000 */
[C---:B------:R-:W-:Y:S01]  /*7870*/  FMUL R3, R24.reuse, R6 ;  /* 0x0000000618037220 */ /* 0x040fe20000400000 */
[C---:B------:R-:W-:Y:S01]  /*7880*/  FMUL R7, R24.reuse, R7 ;  /* 0x0000000718077220 */ /* 0x040fe20000400000 */
[C---:B------:R-:W-:Y:S01]  /*7890*/  FFMA R28, R27.reuse, R32, R0 ;  /* 0x000000201b1c7223 */ /* 0x040fe20000000000 */
        /* <DEDUP_REMOVED lines=10> */
[----:B------:R1:W-:Y:S01]  /*7940*/  STS.128 [R67], R28 ;  /* 0x0000001c43007388 */ /* 0x0003e20000000c00 */
        /* <DEDUP_REMOVED lines=8> */
[----:B------:R1:W-:Y:S01]  /*79d0*/  STS.128 [R66+0x10], R4 ;  /* 0x0000100442007388 */ /* 0x0003e20000000c00 */
[C---:B------:R-:W-:Y:S01]  /*79e0*/  FMUL R13, R24.reuse, R17 ;  /* 0x00000011180d7220 */ /* 0x040fe20000400000 */
[C---:B------:R-:W-:Y:S01]  /*79f0*/  FFMA R10, R27.reuse, R42, R10 ;  /* 0x0000002a1b0a7223 */ /* 0x040fe2000000000a */
[C---:B------:R-:W-:Y:S01]  /*7a00*/  FMUL R14, R24.reuse, R18 ;  /* 0x00000012180e7220 */ /* 0x040fe20000400000 */
[C---:B------:R-:W-:Y:S01]  /*7a10*/  FFMA R11, R27.reuse, R43, R15 ;  /* 0x0000002b1b0b7223 */ /* 0x040fe2000000000f */
[----:B------:R-:W-:Y:S01]  /*7a20*/  FMUL R19, R24, R19 ;  /* 0x0000001318137220 */ /* 0x000fe20000400000 */
[C---:B------:R-:W-:Y:S01]  /*7a30*/  FFMA R12, R27.reuse, R44, R12 ;  /* 0x0000002c1b0c7223 */ /* 0x040fe2000000000c */
[C---:B------:R-:W-:Y:S01]  /*7a40*/  FFMA R13, R27.reuse, R45, R13 ;  /* 0x0000002d1b0d7223 */ /* 0x040fe2000000000d */
[C---:B------:R-:W-:Y:S01]  /*7a50*/  FFMA R14, R27.reuse, R46, R14 ;  /* 0x0000002e1b0e7223 */ /* 0x040fe2000000000e */
[----:B------:R1:W-:Y:S01]  /*7a60*/  STS.128 [R65+0x20], R8 ;  /* 0x0000200841007388 */ /* 0x0003e20000000c00 */
[----:B------:R-:W-:Y:S05]  /*7a70*/  FFMA R15, R27, R47, R19 ;  /* 0x0000002f1b0f7223 */ /* 0x000fea0000000013 */
[----:B------:R1:W-:Y:S01]  /*7a80*/  STS.128 [R62+0x30], R12 ;  /* 0x0000300c3e007388 */ /* 0x0003e20000000c00 */
[----:B------:R-:W-:Y:S01]  /*7a90*/  @!PT LDS RZ, [RZ] ;  /* 0x00000000fffff984 */ /* 0x000fe20000000800 */
[----:B------:R-:W-:Y:S01]  /*7aa0*/  @!PT LDS RZ, [RZ] ;  /* 0x00000000fffff984 */ /* 0x000fe20000000800 */
[----:B------:R-:W-:Y:S01]  /*7ab0*/  @!PT LDS RZ, [RZ] ;  /* 0x00000000fffff984 */ /* 0x000fe20000000800 */
[----:B------:R-:W-:Y:S01]  /*7ac0*/  @!PT LDS RZ, [RZ] ;  /* 0x00000000fffff984 */ /* 0x000fe20000000800 */
[----:B------:R3:W-:Y:S06]  /*7ad0*/  MEMBAR.ALL.CTA ;  /* 0x0000000000007992 */ /* 0x0007ec0000008000 */
[----:B---3--:R-:W3:Y:S02]  /*7ae0*/  FENCE.VIEW.ASYNC.S ;  /* 0x00000000000073c6 */ /* 0x008ee40000000000 */
[----:B---3--:R-:W-:Y:S06]  /*7af0*/  BAR.SYNC.DEFER_BLOCKING 0x1, 0x80 ;  /* 0x0042000000007b1d */ /* 0x008fec0000010000 */
[----:B------:R-:W-:Y:S05]  /*7b00*/  @P0 BRA `(.L_x_125) ;  /* 0x0000000000380947 */ /* 0x000fea0003800000 */
[----:B------:R-:W-:Y:S01]  /*7b10*/  UIADD3 UR4, UPT, UPT, UR43, 0x200, URZ ;  /* 0x000002002b047890 */ /* 0x000fe2000fffe0ff */
[----:B------:R-:W-:Y:S01]  /*7b20*/  UMOV UR51, UR36 ;  /* 0x0000002400337c82 */ /* 0x000fe20008000000 */
[----:B------:R-:W-:Y:S02]  /*7b30*/  UIADD3 UR9, UPT, UPT, UR49, 0x80, URZ ;  /* 0x0000008031097890 */ /* 0x000fe4000fffe0ff */
[----:B------:R-:W-:Y:S02]  /*7b40*/  UIADD3 UR8, UPT, UPT, UR43, 0x1200, URZ ;  /* 0x000012002b087890 */ /* 0x000fe4000fffe0ff */
[----:B------:R-:W-:Y:S01]  /*7b50*/  MOV R59, UR4 ;  /* 0x00000004003b7c02 */ /* 0x000fe20008000f00 */
[----:B------:R-:W-:Y:S01]  /*7b60*/  UIADD3 UR4, UP0, UPT, UR54, 0x680, URZ ;  /* 0x0000068036047890 */ /* 0x000fe2000ff1e0ff */
[----:B------:R-:W-:Y:S02]  /*7b70*/  UMOV UR10, UR50 ;  /* 0x00000032000a7c82 */ /* 0x000fe40008000000 */
[----:B------:R-:W-:Y:S01]  /*7b80*/  R2UR UR48, R59 ;  /* 0x000000003b3072ca */ /* 0x000fe200000e0000 */
[----:B------:R-:W-:Y:S01]  /*7b90*/  UIADD3.X UR5, UPT, UPT, URZ, UR55, URZ, UP0, !UPT ;  /* 0x00000037ff057290 */ /* 0x000fe200087fe4ff */
[----:B------:R-:W-:Y:S11]  /*7ba0*/  UMOV UR11, UR36 ;  /* 0x00000024000b7c82 */ /* 0x000ff60008000000 */
[----:B------:R3:W-:Y:S01]  /*7bb0*/  UTMASTG.3D [UR48], [UR4] ;  /* 0x00000030040073b5 */ /* 0x0007e20008010000 */
[----:B------:R3:W-:Y:S01]  /*7bc0*/  UTMASTG.3D [UR8], [UR4] ;  /* 0x00000008040073b5 */ /* 0x0007e20008010000 */
[----:B------:R0:W-:Y:S01]  /*7bd0*/  UTMACMDFLUSH ;  /* 0x00000000000079b7 */ /* 0x0001e20000000000 */
[----:B---3--:R-:W-:Y:S04]  /*7be0*/  DEPBAR.LE SB0, 0x1 ;  /* 0x000080400000791a */ /* 0x008fe80000000000 */
.L_x_125:
[----:B------:R-:W-:Y:S05]  /*7bf0*/  BSYNC.RECONVERGENT B0 ;  /* 0x0000000000007941 */ /* 0x000fea0003800200 */
.L_x_124:
[----:B------:R-:W-:Y:S01]  /*7c00*/  BAR.SYNC.DEFER_BLOCKING 0x1, 0x80 ;  /* 0x0042000000007b1d */ /* 0x000fe20000010000 */
[----:B------:R-:W-:Y:S01]  /*7c10*/  ISETP.NE.AND P1, PT, R71, RZ, PT ;  /* 0x000000ff4700720c */ /* 0x000fe20003f25270 */
[----:B------:R-:W-:Y:S01]  /*7c20*/  UISETP.NE.AND UP0, UPT, UR52, URZ, UPT ;  /* 0x000000ff3400728c */ /* 0x000fe2000bf05270 */
[----:B------:R-:W-:Y:S11]  /*7c30*/  LEA R2, R74, UR43, 0x3 ;  /* 0x0000002b4a027c11 */ /* 0x000ff6000f8e18ff */
[----:B-1----:R-:W-:Y:S01]  /*7c40*/  @P1 SHF.L.U32 R4, RZ, 0x1f, RZ ;  /* 0x0000001fff041819 */ /* 0x002fe200000006ff */
[----:B------:R-:W-:Y:S06]  /*7c50*/  BRA.U !UP0, `(.L_x_126) ;  /* 0x0000000108247547 */ /* 0x000fec000b800000 */
[----:B------:R-:W1:Y:S01]  /*7c60*/  S2R R0, SR_CgaCtaId ;  /* 0x0000000000007919 */ /* 0x000e620000008800 */
[----:B------:R-:W-:Y:S01]  /*7c70*/  IMAD.U32 R3, RZ, RZ, UR47 ;  /* 0x0000002fff037e24 */ /* 0x000fe2000f8e00ff */
[----:B------:R-:W-:Y:S04]  /*7c80*/  UIADD3 UR4, UPT, UPT, UR47, 0x1, URZ ;  /* 0x000000012f047890 */ /* 0x000fe8000fffe0ff */
[----:B------:R-:W-:Y:S01]  /*7c90*/  @P1 LEA R3, R3, UR43, 0x3 ;  /* 0x0000002b03031c11 */ /* 0x000fe2000f8e18ff */
[----:B------:R-:W-:Y:S04]  /*7ca0*/  UISETP.NE.AND UP0, UPT, UR4, 0x4, UPT ;  /* 0x000000040400788c */ /* 0x000fe8000bf05270 */
[----:B------:R-:W-:Y:S01]  /*7cb0*/  @P1 VIADD R3, R3, 0xa0 ;  /* 0x000000a003031836 */ /* 0x000fe20000000000 */
[----:B------:R-:W-:Y:S04]  /*7cc0*/  USEL UR47, UR4, URZ, UP0 ;  /* 0x000000ff042f7287 */ /* 0x000fe80008000000 */
[----:B-1----:R-:W-:Y:S04]  /*7cd0*/  @P1 PRMT R0, R0, 0x654, R3 ;  /* 0x0000065400001816 */ /* 0x002fe80000000003 */
[----:B------:R1:W-:Y:S04]  /*7ce0*/  @P1 SYNCS.ARRIVE.TRANS64.RED.A1T0 RZ, [R0+URZ], RZ ;  /* 0x000000ff00ff19a7 */ /* 0x0003e800081004ff */
.L_x_126:
[----:B------:R-:W3:Y:S01]  /*7cf0*/  @P1 SYNCS.PHASECHK.TRANS64.TRYWAIT P0, [R2+URZ+0x80], R4 ;  /* 0x00008004020015a7 */ /* 0x000ee200080011ff */
[----:B------:R-:W-:Y:S01]  /*7d00*/  BSSY B1, `(.L_x_127) ;  /* 0x0000016000017945 */ /* 0x000fe20003800000 */
[----:B---3--:R-:W-:Y:S03]  /*7d10*/  @P1 SEL R75, RZ, 0x1, !P0 ;  /* 0x00000001ff4b1807 */ /* 0x008fe60004000000 */
[----:B------:R-:W-:Y:S05]  /*7d20*/  @!P1 BRA `(.L_x_128) ;  /* 0x00000000004c9947 */ /* 0x000fea0003800000 */
[----:B------:R-:W-:Y:S01]  /*7d30*/  ISETP.NE.AND P0, PT, R75, RZ, PT ;  /* 0x000000ff4b00720c */ /* 0x000fe20003f05270 */
[----:B------:R-:W-:Y:S01]  /*7d40*/  BSSY B0, `(.L_x_129) ;  /* 0x000000b000007945 */ /* 0x000fe20003800000 */
[----:B------:R-:W-:Y:S11]  /*7d50*/  ISETP.NE.AND P1, PT, R76, RZ, PT ;  /* 0x000000ff4c00720c */ /* 0x000ff60003f25270 */
[----:B------:R-:W-:Y:S02]  /*7d60*/  @!UPT UIADD3 URZ, UPT, UPT, URZ, URZ, URZ ;  /* 0x000000fffffff290 */ /* 0x000fe4000fffe0ff */
[C---:B------:R-:W-:Y:S01]  /*7d70*/  @P1 IMAD R6, R74.reuse, 0x2000, R67 ;  /* 0x000020004a061824 */ /* 0x040fe200078e0243 */
[C---:B------:R-:W-:Y:S01]  /*7d80*/  @P1 LEA R4, R74.reuse, R65, 0xd ;  /* 0x000000414a041211 */ /* 0x040fe200078e68ff */
[C---:B------:R-:W-:Y:S02]  /*7d90*/  @P1 IMAD R5, R74.reuse, 0x2000, R66 ;  /* 0x000020004a051824 */ /* 0x040fe400078e0242 */
[----:B------:R-:W-:Y:S01]  /*7da0*/  @P1 IMAD R3, R74, 0x2000, R62 ;  /* 0x000020004a031824 */ /* 0x000fe200078e023e */
[----:B------:R-:W-:Y:S06]  /*7db0*/  @P0 BRA `(.L_x_130) ;  /* 0x00000000000c0947 */ /* 0x000fec0003800000 */
[----:B-1----:R-:W-:Y:S04]  /*7dc0*/  SHF.L.U32 R0, RZ, 0x1f, RZ ;  /* 0x0000001fff007819 */ /* 0x002fe800000006ff */
[----:B------:R-:W1:Y:S02]  /*7dd0*/  SYNCS.PHASECHK.TRANS64.TRYWAIT P0, [R2+URZ+0x80], R0 ;  /* 0x00008000020075a7 */ /* 0x000e6400080011ff */
[----:B-1----:R-:W-:Y:S05]  /*7de0*/  @!P0 BRA `(.L_x_131) ;  /* 0x0000004400e88947 */ /* 0x002fea0003800000 */
.L_x_130:
[----:B------:R-:W-:Y:S05]  /*7df0*/  BSYNC B0 ;  /* 0x0000000000007941 */ /* 0x000fea0003800000 */
.L_x_129:
[----:B------:R-:W-:Y:S02]  /*7e00*/  ISETP.NE.AND P0, PT, R76, RZ, PT ;  /* 0x000000ff4c00720c */ /* 0x000fe40003f05270 */
[----:B------:R-:W-:Y:S11]  /*7e10*/  IADD3 R74, PT, PT, R74, 0x1, RZ ;  /* 0x000000014a4a7810 */ /* 0x000ff60007ffe0ff */
[----:B------:R3:W4:Y:S04]  /*7e20*/  @P0 LDS.128 R32, [R6] ;  /* 0x0000000006200984 */ /* 0x0007280000000c00 */
[----:B------:R3:W1:Y:S04]  /*7e30*/  @P0 LDS.128 R36, [R5+0x10] ;  /* 0x0000100005240984 */ /* 0x0006680000000c00 */
[----:B------:R3:W1:Y:S04]  /*7e40*/  @P0 LDS.128 R40, [R4+0x20] ;  /* 0x0000200004280984 */ /* 0x0006680000000c00 */
[----:B------:R3:W1:Y:S02]  /*7e50*/  @P0 LDS.128 R44, [R3+0x30] ;  /* 0x00003000032c0984 */ /* 0x0006640000000c00 */
.L_x_128:
[----:B------:R-:W-:Y:S05]  /*7e60*/  BSYNC B1 ;  /* 0x0000000000017941 */ /* 0x000fea0003800000 */
.L_x_127:
[----:B-1----:R-:W-:Y:S05]  /*7e70*/  VIADD R0, R25, 0x10 ;  /* 0x0000001019007836 */ /* 0x002fea0000000000 */
[----:B------:R-:W-:Y:S04]  /*7e80*/  SHF.R.U32.HI R0, RZ, 0x15, R0 ;  /* 0x00000015ff007819 */ /* 0x000fe80000011600 */
[----:B------:R-:W-:Y:S11]  /*7e90*/  LOP3.LUT P0, RZ, R0, 0x3, R56, 0x48, !PT ;  /* 0x0000000300ff7812 */ /* 0x000ff60007804838 */
[----:B------:R-:W-:Y:S02]  /*7ea0*/  @!UPT UIADD3 URZ, UPT, UPT, URZ, URZ, URZ ;  /* 0x000000fffffff290 */ /* 0x000fe4000fffe0ff */
[----:B------:R-:W-:Y:S05]  /*7eb0*/  @!P0 BRA `(.L_x_132) ;  /* 0x0000000000408947 */ /* 0x000fea0003800000 */
[----:B------:R-:W1:Y:S01]  /*7ec0*/  LDCU.64 UR8, c[0x4][0x70] ;  /* 0x01000e00ff0877ac */ /* 0x000e620008000a00 */
[----:B---3--:R-:W-:Y:S01]  /*7ed0*/  MOV R3, 0x0 ;  /* 0x0000000000037802 */ /* 0x008fe20000000f00 */
[----:B------:R-:W-:Y:S02]  /*7ee0*/  HFMA2 R12, -RZ, RZ, 0, 5.9604644775390625e-08 ;  /* 0x00000001ff0c7431 */ /* 0x000fe400000001ff */
[----:B------:R-:W-:Y:S02]  /*7ef0*/  IMAD.MOV.U32 R8, RZ, RZ, 0x192 ;  /* 0x00000192ff087424 */ /* 0x000fe400078e00ff */
[----:B------:R-:W-:Y:S01]  /*7f00*/  IMAD.MOV.U32 R13, RZ, RZ, RZ ;  /* 0x000000ffff0d7224 */ /* 0x000fe200078e00ff */
[----:B------:R-:W3:Y:S01]  /*7f10*/  LDCU.64 UR6, c[0x4][0x78] ;  /* 0x01000f00ff0677ac */ /* 0x000ee20008000a00 */
[----:B------:R-:W2:Y:S01]  /*7f20*/  LDC.64 R2, c[0x4][R3] ;  /* 0x0100000003027b82 */ /* 0x000ea20000000a00 */
[----:B------:R-:W5:Y:S01]  /*7f30*/  LDCU.64 UR4, c[0x4][0x10] ;  /* 0x01000200ff0477ac */ /* 0x000f620008000a00 */
[----:B-1----:R-:W-:Y:S01]  /*7f40*/  MOV R5, UR9 ;  /* 0x0000000900057c02 */ /* 0x002fe20008000f00 */
[----:B------:R-:W-:Y:S01]  /*7f50*/  IMAD.U32 R4, RZ, RZ, UR8 ;  /* 0x00000008ff047e24 */ /* 0x000fe2000f8e00ff */
[----:B---3--:R-:W-:Y:S01]  /*7f60*/  MOV R7, UR7 ;  /* 0x0000000700077c02 */ /* 0x008fe20008000f00 */
[----:B------:R-:W-:Y:S01]  /*7f70*/  IMAD.U32 R6, RZ, RZ, UR6 ;  /* 0x00000006ff067e24 */ /* 0x000fe2000f8e00ff */
[----:B-----5:R-:W-:Y:S01]  /*7f80*/  MOV R11, UR5 ;  /* 0x00000005000b7c02 */ /* 0x020fe20008000f00 */
[----:B------:R-:W-:Y:S02]  /*7f90*/  IMAD.U32 R10, RZ, RZ, UR4 ;  /* 0x00000004ff0a7e24 */ /* 0x000fe4000f8e00ff */
[----:B------:R-:W-:Y:S07]  /*7fa0*/  LEPC R20, `(.L_x_132) ;  /* 0x000000001014794e */ /* 0x000fee0000000000 */
[----:B--2-4-:R-:W-:Y:S05]  /*7fb0*/  CALL.ABS.NOINC R2 ;  /* 0x0000000002007343 */ /* 0x014fea0003c00000 */
.L_x_132:
[----:B------:R-:W1:Y:S01]  /*7fc0*/  S2R R73, SR_CgaCtaId ;  /* 0x0000000000497919 */ /* 0x000e620000008800 */
[----:B------:R-:W-:Y:S05]  /*7fd0*/  WARPSYNC.ALL ;  /* 0x0000000000007948 */ /* 0x000fea0003800000 */
[----:B------:R-:W-:Y:S01]  /*7fe0*/  R2UR UR4, R25 ;  /* 0x00000000190472ca */ /* 0x000fe200000e0000 */
[----:B------:R-:W-:Y:S01]  /*7ff0*/  BSSY.RECONVERGENT B0, `(.L_x_133) ;  /* 0x0000044000007945 */ /* 0x000fe20003800200 */
[----:B------:R-:W-:Y:S02]  /*8000*/  ISETP.NE.AND P6, PT, R71, RZ, PT ;  /* 0x000000ff4700720c */ /* 0x000fe40003fc5270 */
[----:B------:R-:W-:Y:S02]  /*8010*/  ISETP.NE.AND P0, PT, R69, RZ, PT ;  /* 0x000000ff4500720c */ /* 0x000fe40003f05270 */
[----:B------:R-:W-:Y:S07]  /*8020*/  MOV R20, UR47 ;  /* 0x0000002f00147c02 */ /* 0x000fee0008000f00 */
[----:B---3--:R-:W3:Y:S02]  /*8030*/  LDTM.x16 R4, tmem[UR4+0x10] ;  /* 0x00001004000479ee */ /* 0x008ee40008240000 */
[----:B------:R-:W-:Y:S04]  /*8040*/  @P6 LEA R20, R20, UR43, 0x3 ;  /* 0x0000002b14146c11 */ /* 0x000fe8000f8e18ff */
[----:B------:R-:W-:Y:S01]  /*8050*/  @P6 IADD3 R20, PT, PT, R20, 0xa0, RZ ;  /* 0x000000a014146810 */ /* 0x000fe20007ffe0ff */
[C---:B---3--:R-:W-:Y:S01]  /*8060*/  FMUL R0, R24.reuse, R4 ;  /* 0x0000000418007220 */ /* 0x048fe20000400000 */
[C---:B------:R-:W-:Y:S01]  /*8070*/  FMUL R2, R24.reuse, R5 ;  /* 0x0000000518027220 */ /* 0x040fe20000400000 */
[C---:B------:R-:W-:Y:S01]  /*8080*/  FMUL R3, R24.reuse, R6 ;  /* 0x0000000618037220 */ /* 0x040fe20000400000 */
[C---:B------:R-:W-:Y:S01]  /*8090*/  FMUL R7, R24.reuse, R7 ;  /* 0x0000000718077220 */ /* 0x040fe20000400000 */
[C---:B----4-:R-:W-:Y:S01]  /*80a0*/  FFMA R28, R27.reuse, R32, R0 ;  /* 0x000000201b1c7223 */ /* 0x050fe20000000000 */
        /* <DEDUP_REMOVED lines=10> */
[----:B------:R-:W-:Y:S01]  /*8150*/  STS.128 [R67+0x2000], R28 ;  /* 0x0020001c43007388 */ /* 0x000fe20000000c00 */
        /* <DEDUP_REMOVED lines=18> */
[----:B------:R-:W-:Y:S01]  /*8280*/  FFMA R19, R27, R47, R12 ;  /* 0x0000002f1b137223 */ /* 0x000fe2000000000c */
[----:B------:R-:W-:Y:S02]  /*8290*/  @P6 SHF.L.U32 R0, RZ, 0x1f, RZ ;  /* 0x0000001fff006819 */ /* 0x000fe400000006ff */
[----:B-1----:R-:W-:Y:S02]  /*82a0*/  @P6 PRMT R20, R73, 0x654, R20 ;  /* 0x0000065449146816 */ /* 0x002fe40000000014 */
[----:B------:R4:W-:Y:S01]  /*82b0*/  STS.128 [R62+0x2030], R16 ;  /* 0x002030103e007388 */ /* 0x0009e20000000c00 */
[----:B------:R-:W-:Y:S01]  /*82c0*/  @!PT LDS RZ, [RZ] ;  /* 0x00000000fffff984 */ /* 0x000fe20000000800 */
[----:B------:R-:W-:Y:S01]  /*82d0*/  @!PT LDS RZ, [RZ] ;  /* 0x00000000fffff984 */ /* 0x000fe20000000800 */
[----:B------:R-:W-:Y:S01]  /*82e0*/  @!PT LDS RZ, [RZ] ;  /* 0x00000000fffff984 */ /* 0x000fe20000000800 */
[----:B------:R-:W-:Y:S01]  /*82f0*/  @!PT LDS RZ, [RZ] ;  /* 0x00000000fffff984 */ /* 0x000fe20000000800 */
[----:B------:R1:W-:Y:S06]  /*8300*/  MEMBAR.ALL.CTA ;  /* 0x0000000000007992 */ /* 0x0003ec0000008000 */
[----:B-1----:R-:W1:Y:S01]  /*8310*/  FENCE.VIEW.ASYNC.S ;  /* 0x00000000000073c6 */ /* 0x002e620000000000 */
[----:B---3--:R-:W-:Y:S01]  /*8320*/  LEA R6, R74, UR43, 0x3 ;  /* 0x0000002b4a067c11 */ /* 0x008fe2000f8e18ff */
[----:B-1----:R-:W-:Y:S06]  /*8330*/  BAR.SYNC.DEFER_BLOCKING 0x1, 0x80 ;  /* 0x0042000000007b1d */ /* 0x002fec0000010000 */
[----:B------:R-:W-:Y:S05]  /*8340*/  @P0 BRA `(.L_x_134) ;  /* 0x0000000000380947 */ /* 0x000fea0003800000 */
[----:B------:R-:W-:Y:S02]  /*8350*/  UIADD3 UR4, UP0, UPT, UR54, 0x680, URZ ;  /* 0x0000068036047890 */ /* 0x000fe4000ff1e0ff */
[----:B------:R-:W-:Y:S02]  /*8360*/  UIADD3 UR13, UPT, UPT, UR49, 0x10, URZ ;  /* 0x00000010310d7890 */ /* 0x000fe4000fffe0ff */
[----:B------:R-:W-:Y:S02]  /*8370*/  UIADD3 UR12, UPT, UPT, UR43, 0x2200, URZ ;  /* 0x000022002b0c7890 */ /* 0x000fe4000fffe0ff */
[----:B------:R-:W-:Y:S01]  /*8380*/  UIADD3.X UR5, UPT, UPT, URZ, UR55, URZ, UP0, !UPT ;  /* 0x00000037ff057290 */ /* 0x000fe200087fe4ff */
[----:B------:R-:W-:Y:S01]  /*8390*/  UMOV UR14, UR50 ;  /* 0x00000032000e7c82 */ /* 0x000fe20008000000 */
[----:B------:R-:W-:Y:S01]  /*83a0*/  UMOV UR15, UR36 ;  /* 0x00000024000f7c82 */ /* 0x000fe20008000000 */
[----:B------:R-:W-:Y:S02]  /*83b0*/  UIADD3 UR9, UPT, UPT, UR49, 0x90, URZ ;  /* 0x0000009031097890 */ /* 0x000fe4000fffe0ff */
[----:B------:R-:W-:Y:S01]  /*83c0*/  UIADD3 UR8, UPT, UPT, UR43, 0x3200, URZ ;  /* 0x000032002b087890 */ /* 0x000fe2000fffe0ff */
[----:B------:R-:W-:Y:S03]  /*83d0*/  UMOV UR10, UR50 ;  /* 0x00000032000a7c82 */ /* 0x000fe60008000000 */
[----:B------:R1:W-:Y:S01]  /*83e0*/  UTMASTG.3D [UR12], [UR4] ;  /* 0x0000000c040073b5 */ /* 0x0003e20008010000 */
[----:B------:R-:W-:Y:S04]  /*83f0*/  UMOV UR11, UR36 ;  /* 0x00000024000b7c82 */ /* 0x000fe80008000000 */
[----:B------:R1:W-:Y:S01]  /*8400*/  UTMASTG.3D [UR8], [UR4] ;  /* 0x00000008040073b5 */ /* 0x0003e20008010000 */
[----:B------:R0:W-:Y:S01]  /*8410*/  UTMACMDFLUSH ;  /* 0x00000000000079b7 */ /* 0x0001e20000000000 */
[----:B-1----:R-:W-:Y:S04]  /*8420*/  DEPBAR.LE SB0, 0x1 ;  /* 0x000080400000791a */ /* 0x002fe80000000000 */
.L_x_134:
[----:B------:R-:W-:Y:S05]  /*8430*/  BSYNC.RECONVERGENT B0 ;  /* 0x0000000000007941 */ /* 0x000fea0003800200 */
.L_x_133:
[----:B------:R-:W-:Y:S01]  /*8440*/  BAR.SYNC.DEFER_BLOCKING 0x1, 0x80 ;  /* 0x0042000000007b1d */ /* 0x000fe20000010000 */
[----:B------:R-:W-:Y:S04]  /*8450*/  UIADD3 UR4, UPT, UPT, UR47, 0x1, URZ ;  /* 0x000000012f047890 */ /* 0x000fe8000fffe0ff */
[----:B------:R-:W-:Y:S04]  /*8460*/  UISETP.NE.AND UP0, UPT, UR4, 0x4, UPT ;  /* 0x000000040400788c */ /* 0x000fe8000bf05270 */
[----:B------:R-:W-:Y:S01]  /*8470*/  USEL UR46, UR4, URZ, UP0 ;  /* 0x000000ff042e7287 */ /* 0x000fe20008000000 */
[----:B------:R1:W-:Y:S01]  /*8480*/  @P6 SYNCS.ARRIVE.TRANS64.RED.A1T0 RZ, [R20+URZ], RZ ;  /* 0x000000ff14ff69a7 */ /* 0x0003e200081004ff */
[----:B------:R-:W-:Y:S01]  /*8490*/  BSSY B1, `(.L_x_135) ;  /* 0x0000017000017945 */ /* 0x000fe20003800000 */
[----:B------:R-:W3:Y:S02]  /*84a0*/  @P6 SYNCS.PHASECHK.TRANS64.TRYWAIT P0, [R6+URZ+0x80], R0 ;  /* 0x00008000060065a7 */ /* 0x000ee400080011ff */
[----:B---3--:R-:W-:Y:S01]  /*84b0*/  @P6 SEL R75, RZ, 0x1, !P0 ;  /* 0x00000001ff4b6807 */ /* 0x008fe20004000000 */
[----:B-1----:R-:W-:Y:S06]  /*84c0*/  @!P6 BRA `(.L_x_136) ;  /* 0x00000000004ce947 */ /* 0x002fec0003800000 */
        /* <DEDUP_REMOVED lines=9> */
[----:B------:R-:W-:Y:S04]  /*8560*/  SHF.L.U32 R5, RZ, 0x1f, RZ ;  /* 0x0000001fff057819 */ /* 0x000fe800000006ff */
[----:B------:R-:W1:Y:S02]  /*8570*/  SYNCS.PHASECHK.TRANS64.TRYWAIT P0, [R6+URZ+0x80], R5 ;  /* 0x00008005060075a7 */ /* 0x000e6400080011ff */
[----:B-1----:R-:W-:Y:S05]  /*8580*/  @!P0 BRA `(.L_x_139) ;  /* 0x0000004000148947 */ /* 0x002fea0003800000 */
.L_x_138:
[----:B------:R-:W-:Y:S05]  /*8590*/  BSYNC B0 ;  /* 0x0000000000007941 */ /* 0x000fea0003800000 */
.L_x_137:
[----:B------:R-:W-:Y:S02]  /*85a0*/  ISETP.NE.AND P0, PT, R76, RZ, PT ;  /* 0x000000ff4c00720c */ /* 0x000fe40003f05270 */
[----:B------:R-:W-:Y:S11]  /*85b0*/  IADD3 R74, PT, PT, R74, 0x1, RZ ;  /* 0x000000014a4a7810 */ /* 0x000ff60007ffe0ff */
[----:B------:R3:W1:Y:S04]  /*85c0*/  @P0 LDS.128 R32, [R4] ;  /* 0x0000000004200984 */ /* 0x0006680000000c00 */
[----:B------:R3:W1:Y:S04]  /*85d0*/  @P0 LDS.128 R36, [R3+0x10] ;  /* 0x0000100003240984 */ /* 0x0006680000000c00 */
[----:B------:R3:W1:Y:S04]  /*85e0*/  @P0 LDS.128 R40, [R2+0x20] ;  /* 0x0000200002280984 */ /* 0x0006680000000c00 */
[----:B------:R3:W1:Y:S02]  /*85f0*/  @P0 LDS.128 R44, [R0+0x30] ;  /* 0x00003000002c0984 */ /* 0x0006640000000c00 */
.L_x_136:
[----:B------:R-:W-:Y:S05]  /*8600*/  BSYNC B1 ;  /* 0x0000000000017941 */ /* 0x000fea0003800000 */
.L_x_135:
[----:B---3--:R-:W-:Y:S05]  /*8610*/  VIADD R0, R25, 0x20 ;  /* 0x0000002019007836 */ /* 0x008fea0000000000 */
[----:B------:R-:W-:Y:S04]  /*8620*/  SHF.R.U32.HI R0, RZ, 0x15, R0 ;  /* 0x00000015ff007819 */ /* 0x000fe80000011600 */
[----:B------:R-:W-:Y:S11]  /*8630*/  LOP3.LUT P0, RZ, R0, 0x3, R56, 0x48, !PT ;  /* 0x0000000300ff7812 */ /* 0x000ff60007804838 */
[----:B------:R-:W-:Y:S02]  /*8640*/  @!UPT UIADD3 URZ, UPT, UPT, URZ, URZ, URZ ;  /* 0x000000fffffff290 */ /* 0x000fe4000fffe0ff */
[----:B------:R-:W-:Y:S05]  /*8650*/  @!P0 BRA `(.L_x_140) ;  /* 0x0000000000408947 */ /* 0x000fea0003800000 */
[----:B------:R-:W1:Y:S01]  /*8660*/  LDCU.64 UR8, c[0x4][0x70] ;  /* 0x01000e00ff0877ac */ /* 0x000e620008000a00 */
[----:B------:R-:W-:Y:S01]  /*8670*/  MOV R3, 0x0 ;  /* 0x0000000000037802 */ /* 0x000fe20000000f00 */
[----:B------:R-:W-:Y:S02]  /*8680*/  HFMA2 R12, -RZ, RZ, 0, 5.9604644775390625e-08 ;  /* 0x00000001ff0c7431 */ /* 0x000fe400000001ff */
[----:B----4-:R-:W-:Y:S02]  /*8690*/  IMAD.MOV.U32 R8, RZ, RZ, 0x192 ;  /* 0x00000192ff087424 */ /* 0x010fe400078e00ff */
[----:B------:R-:W-:Y:S01]  /*86a0*/  IMAD.MOV.U32 R13, RZ, RZ, RZ ;  /* 0x000000ffff0d7224 */ /* 0x000fe200078e00ff */
[----:B------:R-:W3:Y:S01]  /*86b0*/  LDCU.64 UR6, c[0x4][0x78] ;  /* 0x01000f00ff0677ac */ /* 0x000ee20008000a00 */
[----:B------:R-:W4:Y:S01]  /*86c0*/  LDC.64 R2, c[0x4][R3] ;  /* 0x0100000003027b82 */ /* 0x000f220000000a00 */
        /* <DEDUP_REMOVED lines=9> */
.L_x_140:
[----:B------:R-:W-:Y:S05]  /*8760*/  WARPSYNC.ALL ;  /* 0x0000000000007948 */ /* 0x000fea0003800000 */
[----:B------:R-:W-:Y:S01]  /*8770*/  R2UR UR4, R25 ;  /* 0x00000000190472ca */ /* 0x000fe200000e0000 */
[----:B------:R-:W-:Y:S01]  /*8780*/  BSSY.RECONVERGENT B0, `(.L_x_141) ;  /* 0x0000044000007945 */ /* 0x000fe20003800200 */
[----:B------:R-:W-:Y:S02]  /*8790*/  ISETP.NE.AND P6, PT, R71, RZ, PT ;  /* 0x000000ff4700720c */ /* 0x000fe40003fc5270 */
[----:B------:R-:W-:Y:S02]  /*87a0*/  ISETP.NE.AND P0, PT, R69, RZ, PT ;  /* 0x000000ff4500720c */ /* 0x000fe40003f05270 */
[----:B------:R-:W-:Y:S07]  /*87b0*/  MOV R20, UR46 ;  /* 0x0000002e00147c02 */ /* 0x000fee0008000f00 */
[----:B-1--4-:R-:W1:Y:S02]  /*87c0*/  LDTM.x16 R4, tmem[UR4+0x20] ;  /* 0x00002004000479ee */ /* 0x012e640008240000 */
[----:B------:R-:W-:Y:S04]  /*87d0*/  @P6 LEA R20, R20, UR43, 0x3 ;  /* 0x0000002b14146c11 */ /* 0x000fe8000f8e18ff */
[----:B------:R-:W-:Y:S04]  /*87e0*/  @P6 IADD3 R20, PT, PT, R20, 0xa0, RZ ;  /* 0x000000a014146810 */ /* 0x000fe80007ffe0ff */
[----:B------:R-:W-:Y:S01]  /*87f0*/  @P6 PRMT R20, R73, 0x654, R20 ;  /* 0x0000065449146816 */ /* 0x000fe20000000014 */
[C---:B-1----:R-:W-:Y:S01]  /*8800*/  FMUL R0, R24.reuse, R4 ;  /* 0x0000000418007220 */ /* 0x042fe20000400000 */
        /* <DEDUP_REMOVED lines=34> */
[----:B------:R-:W-:Y:S02]  /*8a30*/  LEA R0, R74, UR43, 0x3 ;  /* 0x0000002b4a007c11 */ /* 0x000fe4000f8e18ff */
[----:B------:R-:W-:Y:S02]  /*8a40*/  @P6 SHF.L.U32 R2, RZ, 0x1f, RZ ;  /* 0x0000001fff026819 */ /* 0x000fe400000006ff */
        /* <DEDUP_REMOVED lines=22> */
[----:B---3--:R-:W-:Y:S04]  /*8bb0*/  DEPBAR.LE SB0, 0x1 ;  /* 0x000080400000791a */ /* 0x008fe80000000000 */
.L_x_142:
[----:B------:R-:W-:Y:S05]  /*8bc0*/  BSYNC.RECONVERGENT B0 ;  /* 0x0000000000007941 */ /* 0x000fea0003800200 */
.L_x_141:
[----:B------:R-:W-:Y:S01]  /*8bd0*/  BAR.SYNC.DEFER_BLOCKING 0x1, 0x80 ;  /* 0x0042000000007b1d */ /* 0x000fe20000010000 */
[----:B------:R-:W-:Y:S01]  /*8be0*/  UIADD3 UR4, UPT, UPT, UR46, 0x1, URZ ;  /* 0x000000012e047890 */ /* 0x000fe2000fffe0ff */
[----:B------:R-:W-:Y:S03]  /*8bf0*/  HFMA2 R77, -RZ, RZ, 0, 0 ;  /* 0x00000000ff4d7431 */ /* 0x000fe600000001ff */
[----:B------:R-:W-:Y:S04]  /*8c00*/  UISETP.NE.AND UP0, UPT, UR4, 0x4, UPT ;  /* 0x000000040400788c */ /* 0x000fe8000bf05270 */
[----:B------:R-:W-:Y:S01]  /*8c10*/  USEL UR44, UR4, URZ, UP0 ;  /* 0x000000ff042c7287 */ /* 0x000fe20008000000 */
[----:B------:R3:W-:Y:S01]  /*8c20*/  @P6 SYNCS.ARRIVE.TRANS64.RED.A1T0 RZ, [R20+URZ], RZ ;  /* 0x000000ff14ff69a7 */ /* 0x0007e200081004ff */
[----:B------:R-:W-:Y:S01]  /*8c30*/  BSSY B1, `(.L_x_143) ;  /* 0x000001b000017945 */ /* 0x000fe20003800000 */
[----:B------:R-:W4:Y:S02]  /*8c40*/  @P6 SYNCS.PHASECHK.TRANS64.TRYWAIT P0, [R0+URZ+0x80], R2 ;  /* 0x00008002000065a7 */ /* 0x000f2400080011ff */
[----:B----4-:R-:W-:Y:S01]  /*8c50*/  @P6 SEL R75, RZ, 0x1, !P0 ;  /* 0x00000001ff4b6807 */ /* 0x010fe20004000000 */
[----:B---3--:R-:W-:Y:S06]  /*8c60*/  @!P6 BRA `(.L_x_144) ;  /* 0x00000000005ce947 */ /* 0x008fec0003800000 */
[----:B------:R-:W-:Y:S01]  /*8c70*/  ISETP.NE.AND P0, PT, R75, RZ, PT ;  /* 0x000000ff4b00720c */ /* 0x000fe20003f05270 */
[----:B------:R-:W-:Y:S01]  /*8c80*/  BSSY B0, `(.L_x_145) ;  /* 0x000000b000007945 */ /* 0x000fe20003800000 */
[----:B------:R-:W-:Y:S11]  /*8c90*/  ISETP.NE.AND P1, PT, R76, RZ, PT ;  /* 0x000000ff4c00720c */ /* 0x000ff60003f25270 */
[----:B------:R-:W-:Y:S02]  /*8ca0*/  @!UPT UIADD3 URZ, UPT, UPT, URZ, URZ, URZ ;  /* 0x000000fffffff290 */ /* 0x000fe4000fffe0ff */
[C---:B-1----:R-:W-:Y:S01]  /*8cb0*/  @P1 IMAD R5, R74.reuse, 0x2000, R67 ;  /* 0x000020004a051824 */ /* 0x042fe200078e0243 */
[C---:B------:R-:W-:Y:S01]  /*8cc0*/  @P1 LEA R3, R74.reuse, R65, 0xd ;  /* 0x000000414a031211 */ /* 0x040fe200078e68ff */
[C---:B------:R-:W-:Y:S02]  /*8cd0*/  @P1 IMAD R4, R74.reuse, 0x2000, R66 ;  /* 0x000020004a041824 */ /* 0x040fe400078e0242 */
[----:B------:R-:W-:Y:S01]  /*8ce0*/  @P1 IMAD R2, R74, 0x2000, R62 ;  /* 0x000020004a021824 */ /* 0x000fe200078e023e */
[----:B------:R-:W-:Y:S06]  /*8cf0*/  @P0 BRA `(.L_x_146) ;  /* 0x00000000000c0947 */ /* 0x000fec0003800000 */
[----:B------:R-:W-:Y:S04]  /*8d00*/  SHF.L.U32 R6, RZ, 0x1f, RZ ;  /* 0x0000001fff067819 */ /* 0x000fe800000006ff */
[----:B------:R-:W1:Y:S02]  /*8d10*/  SYNCS.PHASECHK.TRANS64.TRYWAIT P0, [R0+URZ+0x80], R6 ;  /* 0x00008006000075a7 */ /* 0x000e6400080011ff */
[----:B-1----:R-:W-:Y:S05]  /*8d20*/  @!P0 BRA `(.L_x_147) ;  /* 0x0000003800408947 */ /* 0x002fea0003800000 */
.L_x_146:
[----:B------:R-:W-:Y:S05]  /*8d30*/  BSYNC B0 ;  /* 0x0000000000007941 */ /* 0x000fea0003800000 */
.L_x_145:
[----:B------:R-:W-:Y:S01]  /*8d40*/  ISETP.NE.AND P0, PT, R76, RZ, PT ;  /* 0x000000ff4c00720c */ /* 0x000fe20003f05270 */
[----:B------:R-:W-:Y:S11]  /*8d50*/  VIADD R74, R74, 0x1 ;  /* 0x000000014a4a7836 */ /* 0x000ff60000000000 */
[----:B------:R-:W-:Y:S01]  /*8d60*/  @!UPT UIADD3 URZ, UPT, UPT, URZ, URZ, URZ ;  /* 0x000000fffffff290 */ /* 0x000fe2000fffe0ff */
[----:B------:R3:W4:Y:S04]  /*8d70*/  @P0 LDS.128 R32, [R5] ;  /* 0x0000000005200984 */ /* 0x0007280000000c00 */
[----:B------:R3:W1:Y:S04]  /*8d80*/  @P0 LDS.128 R36, [R4+0x10] ;  /* 0x0000100004240984 */ /* 0x0006680000000c00 */
[----:B------:R3:W1:Y:S04]  /*8d90*/  @P0 LDS.128 R40, [R3+0x20] ;  /* 0x0000200003280984 */ /* 0x0006680000000c00 */
[----:B------:R3:W1:Y:S01]  /*8da0*/  @P0 LDS.128 R44, [R2+0x30] ;  /* 0x00003000022c0984 */ /* 0x0006620000000c00 */
[C---:B------:R-:W-:Y:S04]  /*8db0*/  ISETP.NE.AND P0, PT, R74.reuse, 0x4, PT ;  /* 0x000000044a00780c */ /* 0x040fe80003f05270 */
[----:B------:R-:W-:Y:S02]  /*8dc0*/  SEL R74, R74, RZ, P0 ;  /* 0x000000ff4a4a7207 */ /* 0x000fe40000000000 */
[----:B------:R-:W-:Y:S02]  /*8dd0*/  SEL R77, RZ, 0x1, P0 ;  /* 0x00000001ff4d7807 */ /* 0x000fe40000000000 */
.L_x_144:
[----:B------:R-:W-:Y:S05]  /*8de0*/  BSYNC B1 ;  /* 0x0000000000017941 */ /* 0x000fea0003800000 */
.L_x_143:
        /* <DEDUP_REMOVED lines=21> */
.L_x_148:
[----:B------:R-:W-:Y:S05]  /*8f40*/  WARPSYNC.ALL ;  /* 0x0000000000007948 */ /* 0x000fea0003800000 */
[----:B------:R-:W-:Y:S01]  /*8f50*/  R2UR UR4, R25 ;  /* 0x00000000190472ca */ /* 0x000fe200000e0000 */
[----:B------:R-:W-:Y:S01]  /*8f60*/  BSSY.RECONVERGENT B0, `(.L_x_149) ;  /* 0x0000044000007945 */ /* 0x000fe20003800200 */
[----:B------:R-:W-:Y:S02]  /*8f70*/  ISETP.NE.AND P6, PT, R71, RZ, PT ;  /* 0x000000ff4700720c */ /* 0x000fe40003fc5270 */
[----:B------:R-:W-:Y:S02]  /*8f80*/  ISETP.NE.AND P0, PT, R69, RZ, PT ;  /* 0x000000ff4500720c */ /* 0x000fe40003f05270 */
[----:B------:R-:W-:Y:S07]  /*8f90*/  MOV R20, UR44 ;  /* 0x0000002c00147c02 */ /* 0x000fee0008000f00 */
[----:B---3--:R-:W1:Y:S02]  /*8fa0*/  LDTM.x16 R4, tmem[UR4+0x30] ;  /* 0x00003004000479ee */ /* 0x008e640008240000 */
[----:B------:R-:W-:Y:S04]  /*8fb0*/  @P6 LEA R20, R20, UR43, 0x3 ;  /* 0x0000002b14146c11 */ /* 0x000fe8000f8e18ff */
[----:B------:R-:W-:Y:S04]  /*8fc0*/  @P6 IADD3 R20, PT, PT, R20, 0xa0, RZ ;  /* 0x000000a014146810 */ /* 0x000fe80007ffe0ff */
[----:B------:R-:W-:Y:S01]  /*8fd0*/  @P6 PRMT R20, R73, 0x654, R20 ;  /* 0x0000065449146816 */ /* 0x000fe20000000014 */
[C---:B-1----:R-:W-:Y:S01]  /*8fe0*/  FMUL R0, R24.reuse, R4 ;  /* 0x0000000418007220 */ /* 0x042fe20000400000 */
        /* <DEDUP_REMOVED lines=34> */
[----:B------:R-:W-:Y:S04]  /*9210*/  @P6 SHF.L.U32 R0, R77, 0x1f, RZ ;  /* 0x0000001f4d006819 */ /* 0x000fe800000006ff */
[----:B------:R3:W-:Y:S01]  /*9220*/  STS.128 [R62+0x6030], R16 ;  /* 0x006030103e007388 */ /* 0x0007e20000000c00 */
[----:B------:R-:W-:Y:S01]  /*9230*/  @!PT LDS RZ, [RZ] ;  /* 0x00000000fffff984 */ /* 0x000fe20000000800 */
[----:B------:R-:W-:Y:S01]  /*9240*/  @!PT LDS RZ, [RZ] ;  /* 0x00000000fffff984 */ /* 0x000fe20000000800 */
[----:B------:R-:W-:Y:S01]  /*9250*/  @!PT LDS RZ, [RZ] ;  /* 0x00000000fffff984 */ /* 0x000fe20000000800 */
[----:B------:R-:W-:Y:S01]  /*9260*/  @!PT LDS RZ, [RZ] ;  /* 0x00000000fffff984 */ /* 0x000fe20000000800 */
[----:B------:R4:W-:Y:S06]  /*9270*/  MEMBAR.ALL.CTA ;  /* 0x0000000000007992 */ /* 0x0009ec0000008000 */
[----:B----4-:R-:W4:Y:S01]  /*9280*/  FENCE.VIEW.ASYNC.S ;  /* 0x00000000000073c6 */ /* 0x010f220000000000 */
[----:B-1----:R-:W-:Y:S01]  /*9290*/  LEA R6, R74, UR43, 0x3 ;  /* 0x0000002b4a067c11 */ /* 0x002fe2000f8e18ff */
[----:B----4-:R-:W-:Y:S06]  /*92a0*/  BAR.SYNC.DEFER_BLOCKING 0x1, 0x80 ;  /* 0x0042000000007b1d */ /* 0x010fec0000010000 */
        /* <DEDUP_REMOVED lines=15> */
.L_x_150:
[----:B------:R-:W-:Y:S05]  /*93a0*/  BSYNC.RECONVERGENT B0 ;  /* 0x0000000000007941 */ /* 0x000fea0003800200 */
.L_x_149:
[----:B------:R-:W-:Y:S01]  /*93b0*/  BAR.SYNC.DEFER_BLOCKING 0x1, 0x80 ;  /* 0x0042000000007b1d */ /* 0x000fe20000010000 */
[----:B------:R-:W-:Y:S04]  /*93c0*/  UIADD3 UR4, UPT, UPT, UR44, 0x1, URZ ;  /* 0x000000012c047890 */ /* 0x000fe8000fffe0ff */
[----:B------:R-:W-:Y:S04]  /*93d0*/  UISETP.NE.AND UP0, UPT, UR4, 0x4, UPT ;  /* 0x000000040400788c */ /* 0x000fe8000bf05270 */
[----:B------:R-:W-:Y:S01]  /*93e0*/  USEL UR47, UR4, URZ, UP0 ;  /* 0x000000ff042f7287 */ /* 0x000fe20008000000 */
[----:B------:R1:W-:Y:S01]  /*93f0*/  @P6 SYNCS.ARRIVE.TRANS64.RED.A1T0 RZ, [R20+URZ], RZ ;  /* 0x000000ff14ff69a7 */ /* 0x0003e200081004ff */
[----:B------:R-:W-:Y:S01]  /*9400*/  BSSY B1, `(.L_x_151) ;  /* 0x000001c000017945 */ /* 0x000fe20003800000 */
[----:B------:R-:W4:Y:S02]  /*9410*/  @P6 SYNCS.PHASECHK.TRANS64.TRYWAIT P0, [R6+URZ+0x80], R0 ;  /* 0x00008000060065a7 */ /* 0x000f2400080011ff */
[----:B----4-:R-:W-:Y:S01]  /*9420*/  @P6 SEL R75, RZ, 0x1, !P0 ;  /* 0x00000001ff4b6807 */ /* 0x010fe20004000000 */
        /* <DEDUP_REMOVED lines=10> */
[----:B------:R-:W-:Y:S04]  /*94d0*/  SHF.L.U32 R5, R77, 0x1f, RZ ;  /* 0x0000001f4d057819 */ /* 0x000fe800000006ff */
[----:B------:R-:W1:Y:S02]  /*94e0*/  SYNCS.PHASECHK.TRANS64.TRYWAIT P0, [R6+URZ+0x80], R5 ;  /* 0x00008005060075a7 */ /* 0x000e6400080011ff */
[----:B-1----:R-:W-:Y:S05]  /*94f0*/  @!P0 BRA `(.L_x_155) ;  /* 0x0000003000608947 */ /* 0x002fea0003800000 */
.L_x_154:
[----:B------:R-:W-:Y:S05]  /*9500*/  BSYNC B0 ;  /* 0x0000000000007941 */ /* 0x000fea0003800000 */
.L_x_153:
[----:B------:R-:W-:Y:S01]  /*9510*/  ISETP.NE.AND P0, PT, R76, RZ, PT ;  /* 0x000000ff4c00720c */ /* 0x000fe20003f05270 */
[----:B------:R-:W-:Y:S11]  /*9520*/  VIADD R74, R74, 0x1 ;  /* 0x000000014a4a7836 */ /* 0x000ff60000000000 */
[----:B------:R-:W-:Y:S01]  /*9530*/  @!UPT UIADD3 URZ, UPT, UPT, URZ, URZ, URZ ;  /* 0x000000fffffff290 */ /* 0x000fe2000fffe0ff */
[----:B------:R-:W4:Y:S04]  /*9540*/  @P0 LDS.128 R32, [R4] ;  /* 0x0000000004200984 */ /* 0x000f280000000c00 */
[----:B------:R-:W1:Y:S04]  /*9550*/  @P0 LDS.128 R36, [R3+0x10] ;  /* 0x0000100003240984 */ /* 0x000e680000000c00 */
[----:B------:R-:W1:Y:S04]  /*9560*/  @P0 LDS.128 R40, [R2+0x20] ;  /* 0x0000200002280984 */ /* 0x000e680000000c00 */
[----:B------:R5:W1:Y:S01]  /*9570*/  @P0 LDS.128 R44, [R0+0x30] ;  /* 0x00003000002c0984 */ /* 0x000a620000000c00 */
[C---:B------:R-:W-:Y:S04]  /*9580*/  ISETP.NE.AND P0, PT, R74.reuse, 0x4, PT ;  /* 0x000000044a00780c */ /* 0x040fe80003f05270 */
[----:B------:R-:W-:Y:S02]  /*9590*/  SEL R74, R74, RZ, P0 ;  /* 0x000000ff4a4a7207 */ /* 0x000fe40000000000 */
[----:B-----5:R-:W-:Y:S04]  /*95a0*/  SEL R0, RZ, 0x1, P0 ;  /* 0x00000001ff007807 */ /* 0x020fe80000000000 */
[----:B------:R-:W-:Y:S02]  /*95b0*/  LOP3.LUT R77, R77, R0, RZ, 0x3c, !PT ;  /* 0x000000004d4d7212 */ /* 0x000fe400078e3cff */
.L_x_152:
[----:B------:R-:W-:Y:S05]  /*95c0*/  BSYNC B1 ;  /* 0x0000000000017941 */ /* 0x000fea0003800000 */
.L_x_151:
[----:B------:R-:W-:Y:S05]  /*95d0*/  VIADD R0, R25, 0x40 ;  /* 0x0000004019007836 */ /* 0x000fea0000000000 */
[----:B------:R-:W-:Y:S04]  /*95e0*/  SHF.R.U32.HI R0, RZ, 0x15, R0 ;  /* 0x00000015ff007819 */ /* 0x000fe80000011600 */
[----:B------:R-:W-:Y:S11]  /*95f0*/  LOP3.LUT P0, RZ, R0, 0x3, R56, 0x48, !PT ;  /* 0x0000000300ff7812 */ /* 0x000ff60007804838 */
[----:B------:R-:W-:Y:S02]  /*9600*/  @!UPT UIADD3 URZ, UPT, UPT, URZ, URZ, URZ ;  /* 0x000000fffffff290 */ /* 0x000fe4000fffe0ff */
[----:B------:R-:W-:Y:S05]  /*9610*/  @!P0 BRA `(.L_x_156) ;  /* 0x0000000000408947 */ /* 0x000fea0003800000 */
[----:B------:R-:W1:Y:S01]  /*9620*/  LDCU.64 UR8, c[0x4][0x70] ;  /* 0x01000e00ff0877ac */ /* 0x000e620008000a00 */
[----:B------:R-:W-:Y:S01]  /*9630*/  MOV R3, 0x0 ;  /* 0x0000000000037802 */ /* 0x000fe20000000f00 */
[----:B------:R-:W-:Y:S02]  /*9640*/  HFMA2 R12, -RZ, RZ, 0, 5.9604644775390625e-08 ;  /* 0x00000001ff0c7431 */ /* 0x000fe400000001ff */
[----:B---3--:R-:W-:Y:S02]  /*9650*/  IMAD.MOV.U32 R8, RZ, RZ, 0x192 ;  /* 0x00000192ff087424 */ /* 0x008fe400078e00ff */
        /* <DEDUP_REMOVED lines=12> */
.L_x_156:
[----:B------:R-:W-:Y:S05]  /*9720*/  WARPSYNC.ALL ;  /* 0x0000000000007948 */ /* 0x000fea0003800000 */
[----:B------:R-:W-:Y:S01]  /*9730*/  R2UR UR4, R25 ;  /* 0x00000000190472ca */ /* 0x000fe200000e0000 */
[----:B------:R-:W-:Y:S01]  /*9740*/  BSSY.RECONVERGENT B0, `(.L_x_157) ;  /* 0x0000046000007945 */ /* 0x000fe20003800200 */
[----:B------:R-:W-:Y:S02]  /*9750*/  ISETP.NE.AND P6, PT, R71, RZ, PT ;  /* 0x000000ff4700720c */ /* 0x000fe40003fc5270 */
[----:B------:R-:W-:Y:S02]  /*9760*/  ISETP.NE.AND P0, PT, R69, RZ, PT ;  /* 0x000000ff4500720c */ /* 0x000fe40003f05270 */
[----:B------:R-:W-:Y:S07]  /*9770*/  MOV R20, UR47 ;  /* 0x0000002f00147c02 */ /* 0x000fee0008000f00 */
[----:B-1-3--:R-:W1:Y:S02]  /*9780*/  LDTM.x16 R4, tmem[UR4+0x40] ;  /* 0x00004004000479ee */ /* 0x00ae640008240000 */
        /* <DEDUP_REMOVED lines=18> */
[----:B------:R-:W-:Y:S01]  /*98b0*/  STS.128 [R67], R28 ;  /* 0x0000001c43007388 */ /* 0x000fe20000000c00 */
        /* <DEDUP_REMOVED lines=30> */
[----:B------:R-:W-:Y:S02]  /*9aa0*/  UIADD3 UR4, UPT, UPT, UR43, 0x200, URZ ;  /* 0x000002002b047890 */ /* 0x000fe4000fffe0ff */
[----:B------:R-:W-:Y:S01]  /*9ab0*/  UIADD3 UR9, UPT, UPT, UR49, 0x40, URZ ;  /* 0x0000004031097890 */ /* 0x000fe2000fffe0ff */
[----:B------:R-:W-:Y:S01]  /*9ac0*/  UMOV UR10, UR50 ;  /* 0x00000032000a7c82 */ /* 0x000fe20008000000 */
[----:B------:R-:W-:Y:S02]  /*9ad0*/  UMOV UR11, UR36 ;  /* 0x00000024000b7c82 */ /* 0x000fe40008000000 */
[----:B------:R-:W-:Y:S01]  /*9ae0*/  MOV R59, UR4 ;  /* 0x00000004003b7c02 */ /* 0x000fe20008000f00 */
[----:B------:R-:W-:Y:S02]  /*9af0*/  UIADD3 UR4, UP0, UPT, UR54, 0x680, URZ ;  /* 0x0000068036047890 */ /* 0x000fe4000ff1e0ff */
[----:B------:R-:W-:Y:S01]  /*9b00*/  UIADD3 UR13, UPT, UPT, UR49, 0xc0, URZ ;  /* 0x000000c0310d7890 */ /* 0x000fe2000fffe0ff */
[----:B------:R-:W-:Y:S01]  /*9b10*/  R2UR UR8, R59 ;  /* 0x000000003b0872ca */ /* 0x000fe200000e0000 */
[----:B------:R-:W-:Y:S02]  /*9b20*/  UIADD3.X UR5, UPT, UPT, URZ, UR55, URZ, UP0, !UPT ;  /* 0x00000037ff057290 */ /* 0x000fe400087fe4ff */
[----:B------:R-:W-:Y:S01]  /*9b30*/  UIADD3 UR12, UPT, UPT, UR43, 0x1200, URZ ;  /* 0x000012002b0c7890 */ /* 0x000fe2000fffe0ff */
[----:B------:R-:W-:Y:S01]  /*9b40*/  UMOV UR14, UR50 ;  /* 0x00000032000e7c82 */ /* 0x000fe20008000000 */
[----:B------:R-:W-:Y:S08]  /*9b50*/  UMOV UR15, UR36 ;  /* 0x00000024000f7c82 */ /* 0x000ff00008000000 */
[----:B------:R1:W-:Y:S01]  /*9b60*/  UTMASTG.3D [UR8], [UR4] ;  /* 0x00000008040073b5 */ /* 0x0003e20008010000 */
[----:B------:R1:W-:Y:S01]  /*9b70*/  UTMASTG.3D [UR12], [UR4] ;  /* 0x0000000c040073b5 */ /* 0x0003e20008010000 */
[----:B------:R0:W-:Y:S01]  /*9b80*/  UTMACMDFLUSH ;  /* 0x00000000000079b7 */ /* 0x0001e20000000000 */
[----:B-1----:R-:W-:Y:S04]  /*9b90*/  DEPBAR.LE SB0, 0x1 ;  /* 0x000080400000791a */ /* 0x002fe80000000000 */
.L_x_158:
[----:B------:R-:W-:Y:S05]  /*9ba0*/  BSYNC.RECONVERGENT B0 ;  /* 0x0000000000007941 */ /* 0x000fea0003800200 */
.L_x_157:
        /* <DEDUP_REMOVED lines=21> */
.L_x_162:
[----:B------:R-:W-:Y:S05]  /*9d00*/  BSYNC B0 ;  /* 0x0000000000007941 */ /* 0x000fea0003800000 */
.L_x_161:
        /* <DEDUP_REMOVED lines=11> */
.L_x_160:
[----:B------:R-:W-:Y:S05]  /*9dc0*/  BSYNC B1 ;  /* 0x0000000000017941 */ /* 0x000fea0003800000 */
.L_x_159:
        /* <DEDUP_REMOVED lines=21> */
.L_x_164:
        /* <DEDUP_REMOVED lines=70> */
.L_x_166:
[----:B------:R-:W-:Y:S05]  /*a380*/  BSYNC.RECONVERGENT B0 ;  /* 0x0000000000007941 */ /* 0x000fea0003800200 */
.L_x_165:
        /* <DEDUP_REMOVED lines=21> */
.L_x_170:
[----:B------:R-:W-:Y:S05]  /*a4e0*/  BSYNC B0 ;  /* 0x0000000000007941 */ /* 0x000fea0003800000 */
.L_x_169:
        /* <DEDUP_REMOVED lines=11> */
.L_x_168:
[----:B------:R-:W-:Y:S05]  /*a5a0*/  BSYNC B1 ;  /* 0x0000000000017941 */ /* 0x000fea0003800000 */
.L_x_167:
        /* <DEDUP_REMOVED lines=21> */
.L_x_172:
        /* <DEDUP_REMOVED lines=46> */
[----:B------:R-:W-:Y:S02]  /*a9e0*/  @P6 SHF.L.U32 R2, R77, 0x1f, RZ ;  /* 0x0000001f4d026819 */ /* 0x000fe400000006ff */
        /* <DEDUP_REMOVED lines=23> */
.L_x_174:
[----:B------:R-:W-:Y:S05]  /*ab60*/  BSYNC.RECONVERGENT B0 ;  /* 0x0000000000007941 */ /* 0x000fea0003800200 */
.L_x_173:
        /* <DEDUP_REMOVED lines=18> */
[----:B------:R-:W-:Y:S04]  /*ac90*/  SHF.L.U32 R77, R77, 0x1f, RZ ;  /* 0x0000001f4d4d7819 */ /* 0x000fe800000006ff */
[----:B------:R-:W1:Y:S02]  /*aca0*/  SYNCS.PHASECHK.TRANS64.TRYWAIT P0, [R0+URZ+0x80], R77 ;  /* 0x0000804d000075a7 */ /* 0x000e6400080011ff */
[----:B-1----:R-:W-:Y:S05]  /*acb0*/  @!P0 BRA `(.L_x_179) ;  /* 0x0000001800ac8947 */ /* 0x002fea0003800000 */
.L_x_178:
[----:B------:R-:W-:Y:S05]  /*acc0*/  BSYNC B0 ;  /* 0x0000000000007941 */ /* 0x000fea0003800000 */
.L_x_177:
[----:B------:R-:W-:Y:S11]  /*acd0*/  ISETP.NE.AND P0, PT, R76, RZ, PT ;  /* 0x000000ff4c00720c */ /* 0x000ff60003f05270 */
[----:B------:R-:W-:Y:S02]  /*ace0*/  @!UPT UIADD3 URZ, UPT, UPT, URZ, URZ, URZ ;  /* 0x000000fffffff290 */ /* 0x000fe4000fffe0ff */
[----:B------:R3:W4:Y:S04]  /*acf0*/  @P0 LDS.128 R32, [R4] ;  /* 0x0000000004200984 */ /* 0x0007280000000c00 */
[----:B------:R3:W1:Y:S04]  /*ad00*/  @P0 LDS.128 R36, [R3+0x10] ;  /* 0x0000100003240984 */ /* 0x0006680000000c00 */
[----:B------:R3:W1:Y:S04]  /*ad10*/  @P0 LDS.128 R40, [R2+0x20] ;  /* 0x0000200002280984 */ /* 0x0006680000000c00 */
[----:B------:R3:W1:Y:S02]  /*ad20*/  @P0 LDS.128 R44, [R74+0x30] ;  /* 0x000030004a2c0984 */ /* 0x0006640000000c00 */
.L_x_176:
[----:B------:R-:W-:Y:S05]  /*ad30*/  BSYNC B1 ;  /* 0x0000000000017941 */ /* 0x000fea0003800000 */
.L_x_175:
        /* <DEDUP_REMOVED lines=21> */
.L_x_180:
[----:B------:R-:W-:Y:S01]  /*ae90*/  ISETP.NE.AND P0, PT, R69, RZ, PT ;  /* 0x000000ff4500720c */ /* 0x000fe20003f05270 */
[----:B------:R-:W-:Y:S05]  /*aea0*/  WARPSYNC.ALL ;  /* 0x0000000000007948 */ /* 0x000fea0003800000 */
[----:B------:R-:W-:Y:S01]  /*aeb0*/  R2UR UR4, R25 ;  /* 0x00000000190472ca */ /* 0x000fe200000e0000 */
[----:B------:R-:W-:Y:S01]  /*aec0*/  BSSY.RECONVERGENT B0, `(.L_x_181) ;  /* 0x0000040000007945 */ /* 0x000fe20003800200 */
[----:B------:R-:W-:Y:S04]  /*aed0*/  IADD3 R72, PT, PT, R72, 0x110, RZ ;  /* 0x0000011048487810 */ /* 0x000fe80007ffe0ff */
[----:B------:R-:W-:Y:S07]  /*aee0*/  LOP3.LUT R72, R72, 0xfefffff8, RZ, 0xc0, !PT ;  /* 0xfefffff848487812 */ /* 0x000fee00078ec0ff */
[----:B---3--:R-:W1:Y:S01]  /*aef0*/  LDTM.x16 R4, tmem[UR4+0x70] ;  /* 0x00007004000479ee */ /* 0x008e620008240000 */
[----:B------:R-:W-:Y:S01]  /*af00*/  NOP ;  /* 0x0000000000007918 */ /* 0x000fe20000000000 */
[----:B-1----:R1:W-:Y:S01]  /*af10*/  SYNCS.ARRIVE.TRANS64.RED.A1T0 RZ, [R72+URZ], RZ ;  /* 0x000000ff48ff79a7 */ /* 0x0023e200081004ff */
[C---:B------:R-:W-:Y:S01]  /*af20*/  FMUL R0, R24.reuse, R4 ;  /* 0x0000000418007220 */ /* 0x040fe20000400000 */
        /* <DEDUP_REMOVED lines=57> */
.L_x_182:
[----:B------:R-:W-:Y:S05]  /*b2c0*/  BSYNC.RECONVERGENT B0 ;  /* 0x0000000000007941 */ /* 0x000fea0003800200 */
.L_x_181:
[----:B------:R-:W-:Y:S01]  /*b2d0*/  BAR.SYNC.DEFER_BLOCKING 0x1, 0x80 ;  /* 0x0042000000007b1d */ /* 0x000fe20000010000 */
[----:B------:R-:W-:Y:S01]  /*b2e0*/  UISETP.NE.AND UP0, UPT, UR52, -0x8, UPT ;  /* 0xfffffff83400788c */ /* 0x000fe2000bf05270 */
[----:B------:R-:W-:Y:S08]  /*b2f0*/  IADD3 R22, PT, PT, R22, 0x1, RZ ;  /* 0x0000000116167810 */ /* 0x000ff00007ffe0ff */
[----:B------:R-:W-:Y:S05]  /*b300*/  BRA.U !UP0, `(.L_x_183) ;  /* 0x0000000108247547 */ /* 0x000fea000b800000 */
[----:B------:R-:W-:Y:S01]  /*b310*/  ISETP.NE.AND P0, PT, R71, RZ, PT ;  /* 0x000000ff4700720c */ /* 0x000fe20003f05270 */
[----:B------:R-:W-:Y:S01]  /*b320*/  IMAD.U32 R0, RZ, RZ, UR47 ;  /* 0x0000002fff007e24 */ /* 0x000fe2000f8e00ff */
[----:B------:R-:W-:Y:S04]  /*b330*/  UIADD3 UR4, UPT, UPT, UR47, 0x1, URZ ;  /* 0x000000012f047890 */ /* 0x000fe8000fffe0ff */
[----:B------:R-:W-:Y:S04]  /*b340*/  UISETP.NE.AND UP0, UPT, UR4, 0x4, UPT ;  /* 0x000000040400788c */ /* 0x000fe8000bf05270 */
[----:B------:R-:W-:Y:S03]  /*b350*/  USEL UR47, UR4, URZ, UP0 ;  /* 0x000000ff042f7287 */ /* 0x000fe60008000000 */
[----:B------:R-:W-:Y:S05]  /*b360*/  @P0 LEA R0, R0, UR43, 0x3 ;  /* 0x0000002b00000c11 */ /* 0x000fea000f8e18ff */
[----:B------:R-:W-:Y:S05]  /*b370*/  @P0 VIADD R0, R0, 0xa0 ;  /* 0x000000a000000836 */ /* 0x000fea0000000000 */
[----:B------:R-:W-:Y:S04]  /*b380*/  @P0 PRMT R0, R73, 0x654, R0 ;  /* 0x0000065449000816 */ /* 0x000fe80000000000 */
[----:B------:R3:W-:Y:S03]  /*b390*/  @P0 SYNCS.ARRIVE.TRANS64.RED.A1T0 RZ, [R0+URZ], RZ ;  /* 0x000000ff00ff09a7 */ /* 0x0007e600081004ff */
.L_x_183:
[----:B------:R-:W-:Y:S01]  /*b3a0*/  R2UR UR6, R70 ;  /* 0x00000000460672ca */ /* 0x000fe200000e0000 */
[----:B------:R-:W-:Y:S01]  /*b3b0*/  UIADD3 UR52, UPT, UPT, UR52, 0x8, URZ ;  /* 0x0000000834347890 */ /* 0x000fe2000fffe0ff */
[----:B------:R-:W-:Y:S01]  /*b3c0*/  R2UR UR5, R57 ;  /* 0x00000000390572ca */ /* 0x000fe200000e0000 */
[----:B------:R-:W-:Y:S01]  /*b3d0*/  UMOV UR36, UR63 ;  /* 0x0000003f00247c82 */ /* 0x000fe20008000000 */
[----:B------:R-:W-:Y:S02]  /*b3e0*/  R2UR UR4, R58 ;  /* 0x000000003a0472ca */ /* 0x000fe400000e0000 */
[----:B------:R-:W-:Y:S02]  /*b3f0*/  ISETP.NE.AND P0, PT, R61, 0x2, PT ;  /* 0x000000023d00780c */ /* 0x000fe40003f05270 */
[----:B------:R-:W-:Y:S02]  /*b400*/  ISETP.NE.AND P1, PT, R22, 0x4, PT ;  /* 0x000000041600780c */ /* 0x000fe40003f25270 */
[----:B------:R-:W-:Y:S02]  /*b410*/  SEL R2, RZ, 0x1, P0 ;  /* 0x00000001ff027807 */ /* 0x000fe40000000000 */
[----:B---3--:R-:W-:Y:S01]  /*b420*/  SEL R0, RZ, 0x1, P1 ;  /* 0x00000001ff007807 */ /* 0x008fe20000800000 */
[----:B------:R-:W-:Y:S01]  /*b430*/  UISETP.NE.AND UP0, UPT, UR6, URZ, UPT ;  /* 0x000000ff0600728c */ /* 0x000fe2000bf05270 */
[----:B------:R-:W-:Y:S01]  /*b440*/  LOP3.LUT R63, R63, R2, RZ, 0x3c, !PT ;  /* 0x000000023f3f7212 */ /* 0x000fe200078e3cff */
[----:B------:R-:W-:Y:S01]  /*b450*/  UIADD3 UR26, UPT, UPT, UR37, UR5, URZ ;  /* 0x00000005251a7290 */ /* 0x000fe2000fffe0ff */
[----:B------:R-:W-:Y:S01]  /*b460*/  LOP3.LUT R64, R64, R0, RZ, 0x3c, !PT ;  /* 0x0000000040407212 */ /* 0x000fe200078e3cff */
[----:B------:R-:W-:Y:S01]  /*b470*/  UIADD3 UR20, UPT, UPT, UR38, UR4, URZ ;  /* 0x0000000426147290 */ /* 0x000fe2000fffe0ff */
[----:B------:R-:W-:Y:S02]  /*b480*/  SEL R61, R61, RZ, P0 ;  /* 0x000000ff3d3d7207 */ /* 0x000fe40000000000 */
[----:B------:R-:W-:Y:S02]  /*b490*/  SEL R22, R22, RZ, P1 ;  /* 0x000000ff16167207 */ /* 0x000fe40000800000 */
[----:B------:R-:W-:Y:S07]  /*b4a0*/  BRA.U UP0, `(.L_x_184) ;  /* 0xffffffb100d87547 */ /* 0x000fee000b83ffff */
[----:B------:R-:W3:Y:S01]  /*b4b0*/  LDCU.64 UR4, c[0x0][0x888] ;  /* 0x00011100ff0477ac */ /* 0x000ee20008000a00 */
[----:B------:R-:W4:Y:S01]  /*b4c0*/  LDCU.64 UR6, c[0x0][0x890] ;  /* 0x00011200ff0677ac */ /* 0x000f220008000a00 */
[----:B---3--:R-:W-:Y:S02]  /*b4d0*/  ISETP.NE.U32.AND P2, PT, RZ, UR4, PT ;  /* 0x00000004ff007c0c */ /* 0x008fe4000bf45070 */
[----:B----4-:R-:W-:Y:S02]  /*b4e0*/  ISETP.NE.U32.AND P1, PT, RZ, UR6, PT ;  /* 0x00000006ff007c0c */ /* 0x010fe4000bf25070 */
[----:B------:R-:W-:Y:S02]  /*b4f0*/  ISETP.NE.AND.EX P2, PT, RZ, UR5, PT, P2 ;  /* 0x00000005ff007c0c */ /* 0x000fe4000bf45320 */
[----:B------:R-:W-:-:S13]  /*b500*/  ISETP.NE.AND.EX P0, PT, RZ, UR7, PT, P1 ;  /* 0x00000007ff007c0c */ /* 0x000fda000bf05310 */
[----:B------:R-:W-:Y:S05]  /*b510*/  @P2 BRA P0, `(.L_x_185) ;  /* 0x00000000003c2947 */ /* 0x000fea0000000000 */
[----:B------:R-:W-:-:S13]  /*b520*/  ISETP.NE.AND.EX P1, PT, RZ, UR7, PT, P1 ;  /* 0x00000007ff007c0c */ /* 0x000fda000bf25310 */
[----:B------:R-:W-:Y:S05]  /*b530*/  @P1 BRA `(.L_x_186) ;  /* 0x00000000000c1947 */ /* 0x000fea0003800000 */
[----:B------:R-:W-:-:S13]  /*b540*/  FSETP.NEU.AND P0, PT, R27, RZ, PT ;  /* 0x000000ff1b00720b */ /* 0x000fda0003f0d000 */
[----:B------:R-:W-:Y:S05]  /*b550*/  @!P0 EXIT ;  /* 0x000000000000894d */ /* 0x000fea0003800000 */
[----:B------:R-:W-:Y:S05]  /*b560*/  BRA `(.L_x_185) ;  /* 0x0000000000287947 */ /* 0x000fea0003800000 */
.L_x_186:
[----:B------:R-:W-:Y:S01]  /*b570*/  ISETP.NE.AND P0, PT, R60, RZ, PT ;  /* 0x000000ff3c00720c */ /* 0x000fe20003f05270 */
[----:B------:R-:W-:-:S12]  /*b580*/  BSSY.RECONVERGENT B0, `(.L_x_185) ;  /* 0x0000008000007945 */ /* 0x000fd80003800200 */
[----:B------:R-:W-:Y:S05]  /*b590*/  @P0 BRA `(.L_x_187) ;  /* 0x0000000000100947 */ /* 0x000fea0003800000 */
[----:B------:R-:W-:-:S04]  /*b5a0*/  ISETP.NE.U32.AND P0, PT, RZ, UR4, PT ;  /* 0x00000004ff007c0c */ /* 0x000fc8000bf05070 */
[----:B------:R-:W-:-:S13]  /*b5b0*/  ISETP.NE.AND.EX P0, PT, RZ, UR5, PT, P0 ;  /* 0x00000005ff007c0c */ /* 0x000fda000bf05300 */
[----:B------:R-:W-:Y:S05]  /*b5c0*/  @!P0 EXIT ;  /* 0x000000000000894d */ /* 0x000fea0003800000 */
[----:B------:R-:W-:Y:S05]  /*b5d0*/  BRA `(.L_x_188) ;  /* 0x0000000000087947 */ /* 0x000fea0003800000 */
.L_x_187:
[----:B------:R-:W-:-:S13]  /*b5e0*/  FSETP.NEU.AND P0, PT, R27, RZ, PT ;  /* 0x000000ff1b00720b */ /* 0x000fda0003f0d000 */
[----:B------:R-:W-:Y:S05]  /*b5f0*/  @!P0 EXIT ;  /* 0x000000000000894d */ /* 0x000fea0003800000 */
.L_x_188:
[----:B------:R-:W-:Y:S05]  /*b600*/  BSYNC.RECONVERGENT B0 ;  /* 0x0000000000007941 */ /* 0x000fea0003800200 */
.L_x_185:
[----:B------:R-:W3:Y:S01]  /*b610*/  S2UR UR7, SR_CgaCtaId ;  /* 0x00000000000779c3 */ /* 0x000ee20000008800 */
[----:B------:R-:W-:Y:S01]  /*b620*/  ULEA UR6, UR47, UR43, 0x3 ;  /* 0x0000002b2f067291 */ /* 0x000fe2000f8e18ff */
[----:B------:R-:W-:-:S04]  /*b630*/  DEPBAR.LE SB0, 0x0 ;  /* 0x000080000000791a */ /* 0x000fc80000000000 */
[----:B------:R-:W-:-:S04]  /*b640*/  UIADD3 UR6, UPT, UPT, UR6, 0xa0, URZ ;  /* 0x000000a006067890 */ /* 0x000fc8000fffe0ff */
[----:B---3--:R-:W-:-:S09]  /*b650*/  UPRMT UR6, UR7, 0x654, UR6 ;  /* 0x0000065407067896 */ /* 0x008fd20008000006 */
[----:B------:R-:W-:Y:S01]  /*b660*/  SYNCS.ARRIVE.TRANS64.RED.A1T0 RZ, [UR6], RZ ;  /* 0x000000ffffff79a7 */ /* 0x000fe20008100406 */
[----:B------:R-:W-:Y:S05]  /*b670*/  EXIT ;  /* 0x000000000000794d */ /* 0x000fea0003800000 */
.L_x_24:
[----:B---3--:R3:W4:Y:S02]  /*b680*/  SYNCS.PHASECHK.TRANS64.TRYWAIT P0, [R0+URZ+0x140], R2 ;  /* 0x00014002000075a7 */ /* 0x00872400080011ff */
[----:B----4-:R-:W-:Y:S05]  /*b690*/  @!P0 NANOSLEEP.SYNCS 0x989680 ;  /* 0x009896800000895d */ /* 0x010fea0003900000 */
[----:B------:R-:W4:Y:S02]  /*b6a0*/  @!P0 SYNCS.PHASECHK.TRANS64 P0, [R0+URZ+0x140], R2 ;  /* 0x00014002000085a7 */ /* 0x000f2400080010ff */
[----:B----4-:R-:W-:Y:S05]  /*b6b0*/  @!P0 BRA `(.L_x_24) ;  /* 0xfffffffc00f08947 */ /* 0x010fea000383ffff */
[----:B------:R-:W-:Y:S05]  /*b6c0*/  BRA `(.L_x_189) ;  /* 0xffffff6400e47947 */ /* 0x000fea000383ffff */
.L_x_27:
[----:B---3--:R-:W-:-:S07]  /*b6d0*/  MOV R0, UR33 ;  /* 0x0000002100007c02 */ /* 0x008fce0008000f00 */
.L_x_190:
[----:B---3--:R3:W4:Y:S02]  /*b6e0*/  SYNCS.PHASECHK.TRANS64.TRYWAIT P0, [R0+URZ+0x40], R3 ;  /* 0x00004003000075a7 */ /* 0x00872400080011ff */
[----:B----4-:R-:W-:Y:S05]  /*b6f0*/  @!P0 NANOSLEEP.SYNCS 0x989680 ;  /* 0x009896800000895d */ /* 0x010fea0003900000 */
[----:B------:R-:W4:Y:S02]  /*b700*/  @!P0 SYNCS.PHASECHK.TRANS64 P0, [R0+URZ+0x40], R3 ;  /* 0x00004003000085a7 */ /* 0x000f2400080010ff */
[----:B----4-:R-:W-:Y:S05]  /*b710*/  @!P0 BRA `(.L_x_190) ;  /* 0xfffffffc00f08947 */ /* 0x010fea000383ffff */
[----:B------:R-:W-:Y:S05]  /*b720*/  BRA `(.L_x_26) ;  /* 0xffffff6800347947 */ /* 0x000fea000383ffff */
.L_x_34:
[----:B--2---:R-:W-:-:S07]  /*b730*/  MOV R0, UR17 ;  /* 0x0000001100007c02 */ /* 0x004fce0008000f00 */
.L_x_191:
[----:B--2---:R2:W3:Y:S02]  /*b740*/  SYNCS.PHASECHK.TRANS64.TRYWAIT P0, [R0+URZ+0x40], R3 ;  /* 0x00004003000075a7 */ /* 0x0044e400080011ff */
[----:B---3--:R-:W-:Y:S05]  /*b750*/  @!P0 NANOSLEEP.SYNCS 0x989680 ;  /* 0x009896800000895d */ /* 0x008fea0003900000 */
[----:B------:R-:W3:Y:S02]  /*b760*/  @!P0 SYNCS.PHASECHK.TRANS64 P0, [R0+URZ+0x40], R3 ;  /* 0x00004003000085a7 */ /* 0x000ee400080010ff */
[----:B---3--:R-:W-:Y:S05]  /*b770*/  @!P0 BRA `(.L_x_191) ;  /* 0xfffffffc00f08947 */ /* 0x008fea000383ffff */
[----:B------:R-:W-:Y:S05]  /*b780*/  BRA `(.L_x_33) ;  /* 0xffffff6c00007947 */ /* 0x000fea000383ffff */
.L_x_39:
[----:B-1----:R1:W2:Y:S02]  /*b790*/  SYNCS.PHASECHK.TRANS64.TRYWAIT P0, [R3+URZ+0xd0], R0 ;  /* 0x0000d000030075a7 */ /* 0x0022a400080011ff */
[----:B--2---:R-:W-:Y:S05]  /*b7a0*/  @!P0 NANOSLEEP.SYNCS 0x989680 ;  /* 0x009896800000895d */ /* 0x004fea0003900000 */
[----:B------:R-:W2:Y:S02]  /*b7b0*/  @!P0 SYNCS.PHASECHK.TRANS64 P0, [R3+URZ+0xd0], R0 ;  /* 0x0000d000030085a7 */ /* 0x000ea400080010ff */
[----:B--2---:R-:W-:Y:S05]  /*b7c0*/  @!P0 BRA `(.L_x_39) ;  /* 0xfffffffc00f08947 */ /* 0x004fea000383ffff */
[----:B------:R-:W-:Y:S05]  /*b7d0*/  BRA `(.L_x_192) ;  /* 0xffffff6c00a47947 */ /* 0x000fea000383ffff */
.L_x_43:
[----:B------:R-:W-:-:S07]  /*b7e0*/  MOV R0, UR4 ;  /* 0x0000000400007c02 */ /* 0x000fce0008000f00 */
.L_x_193:
[----:B-1----:R1:W2:Y:S02]  /*b7f0*/  SYNCS.PHASECHK.TRANS64.TRYWAIT P0, [R0+URZ], R2 ;  /* 0x00000002000075a7 */ /* 0x0022a400080011ff */
[----:B--2---:R-:W-:Y:S05]  /*b800*/  @!P0 NANOSLEEP.SYNCS 0x989680 ;  /* 0x009896800000895d */ /* 0x004fea0003900000 */
[----:B------:R-:W2:Y:S02]  /*b810*/  @!P0 SYNCS.PHASECHK.TRANS64 P0, [R0+URZ], R2 ;  /* 0x00000002000085a7 */ /* 0x000ea400080010ff */
[----:B--2---:R-:W-:Y:S05]  /*b820*/  @!P0 BRA `(.L_x_193) ;  /* 0xfffffffc00f08947 */ /* 0x004fea000383ffff */
[----:B------:R-:W-:Y:S05]  /*b830*/  BRA `(.L_x_194) ;  /* 0xffffff7400507947 */ /* 0x000fea000383ffff */
.L_x_44:
[----:B------:R-:W-:-:S07]  /*b840*/  MOV R0, UR5 ;  /* 0x0000000500007c02 */ /* 0x000fce0008000f00 */
.L_x_195:
[----:B-1----:R1:W2:Y:S02]  /*b850*/  SYNCS.PHASECHK.TRANS64.TRYWAIT P0, [R0+URZ], R3 ;  /* 0x00000003000075a7 */ /* 0x0022a400080011ff */
[----:B--2---:R-:W-:Y:S05]  /*b860*/  @!P0 NANOSLEEP.SYNCS 0x989680 ;  /* 0x009896800000895d */ /* 0x004fea0003900000 */
[----:B------:R-:W2:Y:S02]  /*b870*/  @!P0 SYNCS.PHASECHK.TRANS64 P0, [R0+URZ], R3 ;  /* 0x00000003000085a7 */ /* 0x000ea400080010ff */
[----:B--2---:R-:W-:Y:S05]  /*b880*/  @!P0 BRA `(.L_x_195) ;  /* 0xfffffffc00f08947 */ /* 0x004fea000383ffff */
[----:B------:R-:W-:Y:S05]  /*b890*/  BRA `(.L_x_196) ;  /* 0xffffff74005c7947 */ /* 0x000fea000383ffff */
.L_x_45:
[----:B------:R-:W-:-:S07]  /*b8a0*/  MOV R0, UR5 ;  /* 0x0000000500007c02 */ /* 0x000fce0008000f00 */
.L_x_197:
[----:B-1----:R1:W2:Y:S02]  /*b8b0*/  SYNCS.PHASECHK.TRANS64.TRYWAIT P0, [R0+URZ], R3 ;  /* 0x00000003000075a7 */ /* 0x0022a400080011ff */
[----:B--2---:R-:W-:Y:S05]  /*b8c0*/  @!P0 NANOSLEEP.SYNCS 0x989680 ;  /* 0x009896800000895d */ /* 0x004fea0003900000 */
[----:B------:R-:W2:Y:S02]  /*b8d0*/  @!P0 SYNCS.PHASECHK.TRANS64 P0, [R0+URZ], R3 ;  /* 0x00000003000085a7 */ /* 0x000ea400080010ff */
[----:B--2---:R-:W-:Y:S05]  /*b8e0*/  @!P0 BRA `(.L_x_197) ;  /* 0xfffffffc00f08947 */ /* 0x004fea000383ffff */
[----:B------:R-:W-:Y:S05]  /*b8f0*/  BRA `(.L_x_198) ;  /* 0xffffff7400687947 */ /* 0x000fea000383ffff */
.L_x_46:
[----:B------:R-:W-:-:S07]  /*b900*/  MOV R0, UR5 ;  /* 0x0000000500007c02 */ /* 0x000fce0008000f00 */
.L_x_199:
[----:B-1----:R1:W2:Y:S02]  /*b910*/  SYNCS.PHASECHK.TRANS64.TRYWAIT P0, [R0+URZ], R3 ;  /* 0x00000003000075a7 */ /* 0x0022a400080011ff */
[----:B--2---:R-:W-:Y:S05]  /*b920*/  @!P0 NANOSLEEP.SYNCS 0x989680 ;  /* 0x009896800000895d */ /* 0x004fea0003900000 */
[----:B------:R-:W2:Y:S02]  /*b930*/  @!P0 SYNCS.PHASECHK.TRANS64 P0, [R0+URZ], R3 ;  /* 0x00000003000085a7 */ /* 0x000ea400080010ff */
[----:B--2---:R-:W-:Y:S05]  /*b940*/  @!P0 BRA `(.L_x_199) ;  /* 0xfffffffc00f08947 */ /* 0x004fea000383ffff */
[----:B------:R-:W-:Y:S05]  /*b950*/  BRA `(.L_x_200) ;  /* 0xffffff7400747947 */ /* 0x000fea000383ffff */
.L_x_47:
[----:B------:R-:W-:-:S07]  /*b960*/  MOV R0, UR5 ;  /* 0x0000000500007c02 */ /* 0x000fce0008000f00 */
.L_x_201:
[----:B-1----:R1:W2:Y:S02]  /*b970*/  SYNCS.PHASECHK.TRANS64.TRYWAIT P0, [R0+URZ], R3 ;  /* 0x00000003000075a7 */ /* 0x0022a400080011ff */
[----:B--2---:R-:W-:Y:S05]  /*b980*/  @!P0 NANOSLEEP.SYNCS 0x989680 ;  /* 0x009896800000895d */ /* 0x004fea0003900000 */
[----:B------:R-:W2:Y:S02]  /*b990*/  @!P0 SYNCS.PHASECHK.TRANS64 P0, [R0+URZ], R3 ;  /* 0x00000003000085a7 */ /* 0x000ea400080010ff */
[----:B--2---:R-:W-:Y:S05]  /*b9a0*/  @!P0 BRA `(.L_x_201) ;  /* 0xfffffffc00f08947 */ /* 0x004fea000383ffff */
[----:B------:R-:W-:Y:S05]  /*b9b0*/  BRA `(.L_x_202) ;  /* 0xffffff7400807947 */ /* 0x000fea000383ffff */
.L_x_48:
[----:B------:R-:W-:-:S07]  /*b9c0*/  MOV R0, UR5 ;  /* 0x0000000500007c02 */ /* 0x000fce0008000f00 */
.L_x_203:
[----:B-1----:R1:W2:Y:S02]  /*b9d0*/  SYNCS.PHASECHK.TRANS64.TRYWAIT P0, [R0+URZ], R3 ;  /* 0x00000003000075a7 */ /* 0x0022a400080011ff */
[----:B--2---:R-:W-:Y:S05]  /*b9e0*/  @!P0 NANOSLEEP.SYNCS 0x989680 ;  /* 0x009896800000895d */ /* 0x004fea0003900000 */
[----:B------:R-:W2:Y:S02]  /*b9f0*/  @!P0 SYNCS.PHASECHK.TRANS64 P0, [R0+URZ], R3 ;  /* 0x00000003000085a7 */ /* 0x000ea400080010ff */
[----:B--2---:R-:W-:Y:S05]  /*ba00*/  @!P0 BRA `(.L_x_203) ;  /* 0xfffffffc00f08947 */ /* 0x004fea000383ffff */
[----:B------:R-:W-:Y:S05]  /*ba10*/  BRA `(.L_x_204) ;  /* 0xffffff74008c7947 */ /* 0x000fea000383ffff */
.L_x_49:
[----:B------:R-:W-:-:S07]  /*ba20*/  MOV R0, UR5 ;  /* 0x0000000500007c02 */ /* 0x000fce0008000f00 */
.L_x_205:
[----:B-1----:R1:W2:Y:S02]  /*ba30*/  SYNCS.PHASECHK.TRANS64.TRYWAIT P0, [R0+URZ], R3 ;  /* 0x00000003000075a7 */ /* 0x0022a400080011ff */
[----:B--2---:R-:W-:Y:S05]  /*ba40*/  @!P0 NANOSLEEP.SYNCS 0x989680 ;  /* 0x009896800000895d */ /* 0x004fea0003900000 */
[----:B------:R-:W2:Y:S02]  /*ba50*/  @!P0 SYNCS.PHASECHK.TRANS64 P0, [R0+URZ], R3 ;  /* 0x00000003000085a7 */ /* 0x000ea400080010ff */
[----:B--2---:R-:W-:Y:S05]  /*ba60*/  @!P0 BRA `(.L_x_205) ;  /* 0xfffffffc00f08947 */ /* 0x004fea000383ffff */
[----:B------:R-:W-:Y:S05]  /*ba70*/  BRA `(.L_x_206) ;  /* 0xffffff7400987947 */ /* 0x000fea000383ffff */
.L_x_52:
[----:B-1----:R1:W2:Y:S02]  /*ba80*/  SYNCS.PHASECHK.TRANS64.TRYWAIT P0, [R2+URZ+0x130], R4 ;  /* 0x00013004020075a7 */ /* 0x0022a400080011ff */
[----:B--2---:R-:W-:Y:S05]  /*ba90*/  @!P0 NANOSLEEP.SYNCS 0x989680 ;  /* 0x009896800000895d */ /* 0x004fea0003900000 */
[----:B------:R-:W2:Y:S02]  /*baa0*/  @!P0 SYNCS.PHASECHK.TRANS64 P0, [R2+URZ+0x130], R4 ;  /* 0x00013004020085a7 */ /* 0x000ea400080010ff */
[----:B--2---:R-:W-:Y:S05]  /*bab0*/  @!P0 BRA `(.L_x_52) ;  /* 0xfffffffc00f08947 */ /* 0x004fea000383ffff */
[----:B------:R-:W-:Y:S05]  /*bac0*/  BRA `(.L_x_207) ;  /* 0xffffff7400fc7947 */ /* 0x000fea000383ffff */
.L_x_53:
[----:B------:R-:W-:-:S07]  /*bad0*/  MOV R2, UR4 ;  /* 0x0000000400027c02 */ /* 0x000fce0008000f00 */
.L_x_208:
[----:B-1----:R1:W2:Y:S02]  /*bae0*/  SYNCS.PHASECHK.TRANS64.TRYWAIT P0, [R2+URZ+0xe0], R5 ;  /* 0x0000e005020075a7 */ /* 0x0022a400080011ff */
[----:B--2---:R-:W-:Y:S05]  /*baf0*/  @!P0 NANOSLEEP.SYNCS 0x989680 ;  /* 0x009896800000895d */ /* 0x004fea0003900000 */
[----:B------:R-:W2:Y:S02]  /*bb00*/  @!P0 SYNCS.PHASECHK.TRANS64 P0, [R2+URZ+0xe0], R5 ;  /* 0x0000e005020085a7 */ /* 0x000ea400080010ff */
[----:B--2---:R-:W-:Y:S05]  /*bb10*/  @!P0 BRA `(.L_x_208) ;  /* 0xfffffffc00f08947 */ /* 0x004fea000383ffff */
[----:B------:R-:W-:Y:S05]  /*bb20*/  BRA `(.L_x_209) ;  /* 0xffffff78000c7947 */ /* 0x000fea000383ffff */
.L_x_54:
[----:B-1----:R1:W2:Y:S02]  /*bb30*/  SYNCS.PHASECHK.TRANS64.TRYWAIT P1, [R2+URZ+0xd0], R4 ;  /* 0x0000d004020075a7 */ /* 0x0022a400080211ff */
[----:B--2---:R-:W-:Y:S05]  /*bb40*/  @!P1 NANOSLEEP.SYNCS 0x989680 ;  /* 0x009896800000995d */ /* 0x004fea0003900000 */
[----:B------:R-:W2:Y:S02]  /*bb50*/  @!P1 SYNCS.PHASECHK.TRANS64 P1, [R2+URZ+0xd0], R4 ;  /* 0x0000d004020095a7 */ /* 0x000ea400080210ff */
[----:B--2---:R-:W-:Y:S05]  /*bb60*/  @!P1 BRA `(.L_x_54) ;  /* 0xfffffffc00f09947 */ /* 0x004fea000383ffff */
[----:B------:R-:W-:Y:S05]  /*bb70*/  BRA `(.L_x_210) ;  /* 0xffffff78003c7947 */ /* 0x000fea000383ffff */
.L_x_57:
[----:B------:R-:W-:-:S07]  /*bb80*/  MOV R0, UR4 ;  /* 0x0000000400007c02 */ /* 0x000fce0008000f00 */
.L_x_211:
[----:B-1----:R1:W2:Y:S02]  /*bb90*/  SYNCS.PHASECHK.TRANS64.TRYWAIT P0, [R0+URZ+0xe0], R2 ;  /* 0x0000e002000075a7 */ /* 0x0022a400080011ff */
[----:B--2---:R-:W-:Y:S05]  /*bba0*/  @!P0 NANOSLEEP.SYNCS 0x989680 ;  /* 0x009896800000895d */ /* 0x004fea0003900000 */
[----:B------:R-:W2:Y:S02]  /*bbb0*/  @!P0 SYNCS.PHASECHK.TRANS64 P0, [R0+URZ+0xe0], R2 ;  /* 0x0000e002000085a7 */ /* 0x000ea400080010ff */
[----:B--2---:R-:W-:Y:S05]  /*bbc0*/  @!P0 BRA `(.L_x_211) ;  /* 0xfffffffc00f08947 */ /* 0x004fea000383ffff */
[----:B------:R-:W-:Y:S05]  /*bbd0*/  BRA `(.L_x_56) ;  /* 0xffffff7800907947 */ /* 0x000fea000383ffff */
.L_x_66:
[----:B-1----:R-:W-:-:S04]  /*bbe0*/  MOV R5, UR5 ;  /* 0x0000000500057c02 */ /* 0x002fc80008000f00 */
[----:B------:R1:W2:Y:S03]  /*bbf0*/  SYNCS.PHASECHK.TRANS64.TRYWAIT P0, [R5+URZ+0x8], R6 ;  /* 0x00000806050075a7 */ /* 0x0002a600080011ff */
[----:B--2---:R-:W-:Y:S05]  /*bc00*/  @!P0 NANOSLEEP.SYNCS 0x989680 ;  /* 0x009896800000895d */ /* 0x004fea0003900000 */
[----:B------:R-:W2:Y:S02]  /*bc10*/  @!P0 SYNCS.PHASECHK.TRANS64 P0, [R5+URZ+0x8], R6 ;  /* 0x00000806050085a7 */ /* 0x000ea400080010ff */
[----:B--2---:R-:W-:Y:S05]  /*bc20*/  @!P0 BRA `(.L_x_66) ;  /* 0xfffffffc00ec8947 */ /* 0x004fea000383ffff */
[----:B------:R-:W-:Y:S05]  /*bc30*/  BRA `(.L_x_65) ;  /* 0xffffff7c00487947 */ /* 0x000fea000383ffff */
.L_x_68:
[----:B------:R-:W-:Y:S01]  /*bc40*/  BSSY B0, `(.L_x_212) ;  /* 0x0000006000007945 */ /* 0x000fe20003800000 */
[----:B------:R-:W-:-:S07]  /*bc50*/  MOV R15, 0xffffffff ;  /* 0xffffffff000f7802 */ /* 0x000fce0000000f00 */
[----:B-1---5:R-:W-:Y:S05]  /*bc60*/  WARPSYNC.COLLECTIVE R15, `(.L_x_213) ;  /* 0x000000000f0c7348 */ /* 0x022fea0003c00000 */
[----:B------:R-:W-:Y:S02]  /*bc70*/  ELECT P6, UR79, PT ;  /* 0x00000000004f782f */ /* 0x000fe400038c0000 */
[----:B------:R-:W-:Y:S01]  /*bc80*/  MOV R14, UR79 ;  /* 0x0000004f000e7c02 */ /* 0x000fe20008000f00 */
[----:B-1---5:R-:W-:Y:S10]  /*bc90*/  ENDCOLLECTIVE ;  /* 0x000000000000791b */ /* 0x022ff40003800000 */
.L_x_213:
[----:B------:R-:W-:Y:S05]  /*bca0*/  BSYNC B0 ;  /* 0x0000000000007941 */ /* 0x000fea0003800000 */
.L_x_212:
[----:B------:R-:W-:Y:S01]  /*bcb0*/  PLOP3.LUT P0, PT, P6, PT, PT, 0x80, 0x8 ;  /* 0x000000000008781c */ /* 0x000fe2000370f070 */
[----:B------:R-:W-:-:S12]  /*bcc0*/  BRA `(.L_x_214) ;  /* 0xffffff7c00747947 */ /* 0x000fd8000383ffff */
.L_x_70:
[----:B-1----:R-:W-:-:S04]  /*bcd0*/  MOV R0, UR5 ;  /* 0x0000000500007c02 */ /* 0x002fc80008000f00 */
[----:B------:R1:W2:Y:S03]  /*bce0*/  SYNCS.PHASECHK.TRANS64.TRYWAIT P0, [R0+URZ+0x8], R4 ;  /* 0x00000804000075a7 */ /* 0x0002a600080011ff */
[----:B--2---:R-:W-:Y:S05]  /*bcf0*/  @!P0 NANOSLEEP.SYNCS 0x989680 ;  /* 0x009896800000895d */ /* 0x004fea0003900000 */
[----:B------:R-:W2:Y:S02]  /*bd00*/  @!P0 SYNCS.PHASECHK.TRANS64 P0, [R0+URZ+0x8], R4 ;  /* 0x00000804000085a7 */ /* 0x000ea400080010ff */
[----:B--2---:R-:W-:Y:S05]  /*bd10*/  @!P0 BRA `(.L_x_70) ;  /* 0xfffffffc00ec8947 */ /* 0x004fea000383ffff */
[----:B------:R-:W-:Y:S05]  /*bd20*/  BRA `(.L_x_69) ;  /* 0xffffff7c00787947 */ /* 0x000fea000383ffff */
.L_x_71:
[----:B-1----:R1:W2:Y:S02]  /*bd30*/  SYNCS.PHASECHK.TRANS64.TRYWAIT P0, [R0+URZ+0xd0], R4 ;  /* 0x0000d004000075a7 */ /* 0x0022a400080011ff */
[----:B--2---:R-:W-:Y:S05]  /*bd40*/  @!P0 NANOSLEEP.SYNCS 0x989680 ;  /* 0x009896800000895d */ /* 0x004fea0003900000 */
[----:B------:R-:W2:Y:S02]  /*bd50*/  @!P0 SYNCS.PHASECHK.TRANS64 P0, [R0+URZ+0xd0], R4 ;  /* 0x0000d004000085a7 */ /* 0x000ea400080010ff */
[----:B--2---:R-:W-:Y:S05]  /*bd60*/  @!P0 BRA `(.L_x_71) ;  /* 0xfffffffc00f08947 */ /* 0x004fea000383ffff */
[----:B------:R-:W-:Y:S05]  /*bd70*/  BRA `(.L_x_215) ;  /* 0xffffff8000647947 */ /* 0x000fea000383ffff */
.L_x_73:
[----:B------:R-:W-:-:S07]  /*bd80*/  MOV R0, UR31 ;  /* 0x0000001f00007c02 */ /* 0x000fce0008000f00 */
.L_x_216:
[----:B-1----:R1:W2:Y:S02]  /*bd90*/  SYNCS.PHASECHK.TRANS64.TRYWAIT P0, [R0+URZ+0x110], R4 ;  /* 0x00011004000075a7 */ /* 0x0022a400080011ff */
[----:B--2---:R-:W-:Y:S05]  /*bda0*/  @!P0 NANOSLEEP.SYNCS 0x989680 ;  /* 0x009896800000895d */ /* 0x004fea0003900000 */
[----:B------:R-:W2:Y:S02]  /*bdb0*/  @!P0 SYNCS.PHASECHK.TRANS64 P0, [R0+URZ+0x110], R4 ;  /* 0x00011004000085a7 */ /* 0x000ea400080010ff */
[----:B--2---:R-:W-:Y:S05]  /*bdc0*/  @!P0 BRA `(.L_x_216) ;  /* 0xfffffffc00f08947 */ /* 0x004fea000383ffff */
[----:B------:R-:W-:Y:S05]  /*bdd0*/  BRA `(.L_x_217) ;  /* 0xffffff8000b07947 */ /* 0x000fea000383ffff */
.L_x_76:
[----:B------:R-:W-:Y:S07]  /*bde0*/  MOV R0, UR5 ;  /* 0x0000000500007c02 */ /* 0x000fee0008000f00 */
.L_x_218:
[----:B-1----:R1:W2:Y:S02]  /*bdf0*/  SYNCS.PHASECHK.TRANS64.TRYWAIT P0, [R0+URZ], R4 ;  /* 0x00000004000075a7 */ /* 0x0022a400080011ff */
[----:B--2---:R-:W-:Y:S05]  /*be00*/  @!P0 NANOSLEEP.SYNCS 0x989680 ;  /* 0x009896800000895d */ /* 0x004fea0003900000 */
[----:B------:R-:W2:Y:S02]  /*be10*/  @!P0 SYNCS.PHASECHK.TRANS64 P0, [R0+URZ], R4 ;  /* 0x00000004000085a7 */ /* 0x000ea400080010ff */
[----:B--2---:R-:W-:Y:S05]  /*be20*/  @!P0 BRA `(.L_x_218) ;  /* 0xfffffffc00f08947 */ /* 0x004fea000383ffff */
[----:B------:R-:W-:Y:S05]  /*be30*/  BRA `(.L_x_75) ;  /* 0xffffff8000c47947 */ /* 0x000fea000383ffff */
.L_x_80:
[----:B-1----:R-:W-:-:S07]  /*be40*/  MOV R0, UR4 ;  /* 0x0000000400007c02 */ /* 0x002fce0008000f00 */
.L_x_219:
[----:B-1----:R1:W2:Y:S02]  /*be50*/  SYNCS.PHASECHK.TRANS64.TRYWAIT P0, [R0+URZ], R2 ;  /* 0x00000002000075a7 */ /* 0x0022a400080011ff */
[----:B--2---:R-:W-:Y:S05]  /*be60*/  @!P0 NANOSLEEP.SYNCS 0x989680 ;  /* 0x009896800000895d */ /* 0x004fea0003900000 */
[----:B------:R-:W2:Y:S02]  /*be70*/  @!P0 SYNCS.PHASECHK.TRANS64 P0, [R0+URZ], R2 ;  /* 0x00000002000085a7 */ /* 0x000ea400080010ff */
[----:B--2---:R-:W-:Y:S05]  /*be80*/  @!P0 BRA `(.L_x_219) ;  /* 0xfffffffc00f08947 */ /* 0x004fea000383ffff */
[----:B------:R-:W-:Y:S05]  /*be90*/  BRA `(.L_x_220) ;  /* 0xffffff8400b87947 */ /* 0x000fea000383ffff */
.L_x_81:
[----:B------:R-:W-:-:S07]  /*bea0*/  MOV R0, UR5 ;  /* 0x0000000500007c02 */ /* 0x000fce0008000f00 */
.L_x_221:
[----:B-1----:R1:W2:Y:S02]  /*beb0*/  SYNCS.PHASECHK.TRANS64.TRYWAIT P0, [R0+URZ], R3 ;  /* 0x00000003000075a7 */ /* 0x0022a400080011ff */
[----:B--2---:R-:W-:Y:S05]  /*bec0*/  @!P0 NANOSLEEP.SYNCS 0x989680 ;  /* 0x009896800000895d */ /* 0x004fea0003900000 */
[----:B------:R-:W2:Y:S02]  /*bed0*/  @!P0 SYNCS.PHASECHK.TRANS64 P0, [R0+URZ], R3 ;  /* 0x00000003000085a7 */ /* 0x000ea400080010ff */
[----:B--2---:R-:W-:Y:S05]  /*bee0*/  @!P0 BRA `(.L_x_221) ;  /* 0xfffffffc00f08947 */ /* 0x004fea000383ffff */
[----:B------:R-:W-:Y:S05]  /*bef0*/  BRA `(.L_x_222) ;  /* 0xffffff8400c47947 */ /* 0x000fea000383ffff */
.L_x_82:
[----:B------:R-:W-:-:S07]  /*bf00*/  MOV R0, UR5 ;  /* 0x0000000500007c02 */ /* 0x000fce0008000f00 */
.L_x_223:
[----:B-1----:R1:W2:Y:S02]  /*bf10*/  SYNCS.PHASECHK.TRANS64.TRYWAIT P0, [R0+URZ], R3 ;  /* 0x00000003000075a7 */ /* 0x0022a400080011ff */
[----:B--2---:R-:W-:Y:S05]  /*bf20*/  @!P0 NANOSLEEP.SYNCS 0x989680 ;  /* 0x009896800000895d */ /* 0x004fea0003900000 */
[----:B------:R-:W2:Y:S02]  /*bf30*/  @!P0 SYNCS.PHASECHK.TRANS64 P0, [R0+URZ], R3 ;  /* 0x00000003000085a7 */ /* 0x000ea400080010ff */
[----:B--2---:R-:W-:Y:S05]  /*bf40*/  @!P0 BRA `(.L_x_223) ;  /* 0xfffffffc00f08947 */ /* 0x004fea000383ffff */
[----:B------:R-:W-:Y:S05]  /*bf50*/  BRA `(.L_x_224) ;  /* 0xffffff8400d07947 */ /* 0x000fea000383ffff */
.L_x_85:
[----:B------:R-:W-:-:S07]  /*bf60*/  MOV R0, UR26 ;  /* 0x0000001a00007c02 */ /* 0x000fce0008000f00 */
.L_x_225:
[----:B-1----:R1:W2:Y:S02]  /*bf70*/  SYNCS.PHASECHK.TRANS64.TRYWAIT P1, [R0+URZ+0x150], R2 ;  /* 0x00015002000075a7 */ /* 0x0022a400080211ff */
[----:B--2---:R-:W-:Y:S05]  /*bf80*/  @!P1 NANOSLEEP.SYNCS 0x989680 ;  /* 0x009896800000995d */ /* 0x004fea0003900000 */
[----:B------:R-:W2:Y:S02]  /*bf90*/  @!P1 SYNCS.PHASECHK.TRANS64 P1, [R0+URZ+0x150], R2 ;  /* 0x00015002000095a7 */ /* 0x000ea400080210ff */
[----:B--2---:R-:W-:Y:S05]  /*bfa0*/  @!P1 BRA `(.L_x_225) ;  /* 0xfffffffc00f09947 */ /* 0x004fea000383ffff */
[----:B------:R-:W-:Y:S05]  /*bfb0*/  BRA `(.L_x_226) ;  /* 0xffffff88001c7947 */ /* 0x000fea000383ffff */
.L_x_90:
[----:B--2---:R2:W3:Y:S02]  /*bfc0*/  SYNCS.PHASECHK.TRANS64.TRYWAIT P0, [R12+URZ+0xd0], R0 ;  /* 0x0000d0000c0075a7 */ /* 0x0044e400080011ff */
[----:B---3--:R-:W-:Y:S05]  /*bfd0*/  @!P0 NANOSLEEP.SYNCS 0x989680 ;  /* 0x009896800000895d */ /* 0x008fea0003900000 */
[----:B------:R-:W3:Y:S02]  /*bfe0*/  @!P0 SYNCS.PHASECHK.TRANS64 P0, [R12+URZ+0xd0], R0 ;  /* 0x0000d0000c0085a7 */ /* 0x000ee400080010ff */
[----:B---3--:R-:W-:Y:S05]  /*bff0*/  @!P0 BRA `(.L_x_90) ;  /* 0xfffffffc00f08947 */ /* 0x008fea000383ffff */
[----:B------:R-:W-:Y:S05]  /*c000*/  BRA `(.L_x_227) ;  /* 0xffffff8c00507947 */ /* 0x000fea000383ffff */
.L_x_93:
[----:B--2---:R-:W-:Y:S07]  /*c010*/  MOV R0, UR21 ;  /* 0x0000001500007c02 */ /* 0x004fee0008000f00 */
.L_x_228:
[----:B--2---:R2:W3:Y:S02]  /*c020*/  SYNCS.PHASECHK.TRANS64.TRYWAIT P2, [R0+URZ+0xc8], R6 ;  /* 0x0000c806000075a7 */ /* 0x0044e400080411ff */
[----:B---3--:R-:W-:Y:S05]  /*c030*/  @!P2 NANOSLEEP.SYNCS 0x989680 ;  /* 0x009896800000a95d */ /* 0x008fea0003900000 */
[----:B------:R-:W3:Y:S02]  /*c040*/  @!P2 SYNCS.PHASECHK.TRANS64 P2, [R0+URZ+0xc8], R6 ;  /* 0x0000c8060000a5a7 */ /* 0x000ee400080410ff */
[----:B---3--:R-:W-:Y:S05]  /*c050*/  @!P2 BRA `(.L_x_228) ;  /* 0xfffffffc00f0a947 */ /* 0x008fea000383ffff */
[----:B------:R-:W-:Y:S05]  /*c060*/  BRA `(.L_x_92) ;  /* 0xffffff9000bc7947 */ /* 0x000fea000383ffff */
.L_x_96:
[----:B------:R-:W-:Y:S07]  /*c070*/  MOV R0, UR21 ;  /* 0x0000001500007c02 */ /* 0x000fee0008000f00 */
.L_x_229:
[----:B--2---:R2:W3:Y:S02]  /*c080*/  SYNCS.PHASECHK.TRANS64.TRYWAIT P0, [R0+URZ+0xa0], R10 ;  /* 0x0000a00a000075a7 */ /* 0x0044e400080011ff */
[----:B---3--:R-:W-:Y:S05]  /*c090*/  @!P0 NANOSLEEP.SYNCS 0x989680 ;  /* 0x009896800000895d */ /* 0x008fea0003900000 */
[----:B------:R-:W3:Y:S02]  /*c0a0*/  @!P0 SYNCS.PHASECHK.TRANS64 P0, [R0+URZ+0xa0], R10 ;  /* 0x0000a00a000085a7 */ /* 0x000ee400080010ff */
[----:B---3--:R-:W-:Y:S05]  /*c0b0*/  @!P0 BRA `(.L_x_229) ;  /* 0xfffffffc00f08947 */ /* 0x008fea000383ffff */
[----:B------:R-:W-:Y:S05]  /*c0c0*/  BRA `(.L_x_230) ;  /* 0xffffff9400187947 */ /* 0x000fea000383ffff */
.L_x_97:
[----:B------:R-:W-:Y:S07]  /*c0d0*/  MOV R0, UR21 ;  /* 0x0000001500007c02 */ /* 0x000fee0008000f00 */
.L_x_231:
[----:B--2---:R2:W3:Y:S02]  /*c0e0*/  SYNCS.PHASECHK.TRANS64.TRYWAIT P0, [R0+URZ+0xa8], R10 ;  /* 0x0000a80a000075a7 */ /* 0x0044e400080011ff */
[----:B---3--:R-:W-:Y:S05]  /*c0f0*/  @!P0 NANOSLEEP.SYNCS 0x989680 ;  /* 0x009896800000895d */ /* 0x008fea0003900000 */
[----:B------:R-:W3:Y:S02]  /*c100*/  @!P0 SYNCS.PHASECHK.TRANS64 P0, [R0+URZ+0xa8], R10 ;  /* 0x0000a80a000085a7 */ /* 0x000ee400080010ff */
[----:B---3--:R-:W-:Y:S05]  /*c110*/  @!P0 BRA `(.L_x_231) ;  /* 0xfffffffc00f08947 */ /* 0x008fea000383ffff */
[----:B------:R-:W-:Y:S05]  /*c120*/  BRA `(.L_x_232) ;  /* 0xffffff94006c7947 */ /* 0x000fea000383ffff */
.L_x_98:
[----:B------:R-:W-:Y:S07]  /*c130*/  MOV R0, UR21 ;  /* 0x0000001500007c02 */ /* 0x000fee0008000f00 */
.L_x_233:
[----:B--2---:R2:W3:Y:S02]  /*c140*/  SYNCS.PHASECHK.TRANS64.TRYWAIT P0, [R0+URZ+0xb0], R10 ;  /* 0x0000b00a000075a7 */ /* 0x0044e400080011ff */
[----:B---3--:R-:W-:Y:S05]  /*c150*/  @!P0 NANOSLEEP.SYNCS 0x989680 ;  /* 0x009896800000895d */ /* 0x008fea0003900000 */
[----:B------:R-:W3:Y:S02]  /*c160*/  @!P0 SYNCS.PHASECHK.TRANS64 P0, [R0+URZ+0xb0], R10 ;  /* 0x0000b00a000085a7 */ /* 0x000ee400080010ff */
[----:B---3--:R-:W-:Y:S05]  /*c170*/  @!P0 BRA `(.L_x_233) ;  /* 0xfffffffc00f08947 */ /* 0x008fea000383ffff */
[----:B------:R-:W-:Y:S05]  /*c180*/  BRA `(.L_x_234) ;  /* 0xffffff9400c87947 */ /* 0x000fea000383ffff */
.L_x_99:
[----:B------:R-:W-:Y:S07]  /*c190*/  MOV R0, UR21 ;  /* 0x0000001500007c02 */ /* 0x000fee0008000f00 */
.L_x_235:
[----:B--2---:R2:W3:Y:S02]  /*c1a0*/  SYNCS.PHASECHK.TRANS64.TRYWAIT P0, [R0+URZ+0xb8], R10 ;  /* 0x0000b80a000075a7 */ /* 0x0044e400080011ff */
[----:B---3--:R-:W-:Y:S05]  /*c1b0*/  @!P0 NANOSLEEP.SYNCS 0x989680 ;  /* 0x009896800000895d */ /* 0x008fea0003900000 */
[----:B------:R-:W3:Y:S02]  /*c1c0*/  @!P0 SYNCS.PHASECHK.TRANS64 P0, [R0+URZ+0xb8], R10 ;  /* 0x0000b80a000085a7 */ /* 0x000ee400080010ff */
[----:B---3--:R-:W-:Y:S05]  /*c1d0*/  @!P0 BRA `(.L_x_235) ;  /* 0xfffffffc00f08947 */ /* 0x008fea000383ffff */
[----:B------:R-:W-:Y:S05]  /*c1e0*/  BRA `(.L_x_236) ;  /* 0xffffff9800207947 */ /* 0x000fea000383ffff */
.L_x_100:
[----:B------:R-:W-:Y:S07]  /*c1f0*/  MOV R0, UR21 ;  /* 0x0000001500007c02 */ /* 0x000fee0008000f00 */
.L_x_237:
[----:B--2---:R2:W3:Y:S02]  /*c200*/  SYNCS.PHASECHK.TRANS64.TRYWAIT P0, [R0+URZ+0xa0], R9 ;  /* 0x0000a009000075a7 */ /* 0x0044e400080011ff */
[----:B---3--:R-:W-:Y:S05]  /*c210*/  @!P0 NANOSLEEP.SYNCS 0x989680 ;  /* 0x009896800000895d */ /* 0x008fea0003900000 */
[----:B------:R-:W3:Y:S02]  /*c220*/  @!P0 SYNCS.PHASECHK.TRANS64 P0, [R0+URZ+0xa0], R9 ;  /* 0x0000a009000085a7 */ /* 0x000ee400080010ff */
[----:B---3--:R-:W-:Y:S05]  /*c230*/  @!P0 BRA `(.L_x_237) ;  /* 0xfffffffc00f08947 */ /* 0x008fea000383ffff */
[----:B------:R-:W-:Y:S05]  /*c240*/  BRA `(.L_x_238) ;  /* 0xffffff9800807947 */ /* 0x000fea000383ffff */
.L_x_101:
[----:B------:R-:W-:Y:S07]  /*c250*/  MOV R0, UR21 ;  /* 0x0000001500007c02 */ /* 0x000fee0008000f00 */
.L_x_239:
[----:B--2---:R2:W3:Y:S02]  /*c260*/  SYNCS.PHASECHK.TRANS64.TRYWAIT P0, [R0+URZ+0xa8], R9 ;  /* 0x0000a809000075a7 */ /* 0x0044e400080011ff */
[----:B---3--:R-:W-:Y:S05]  /*c270*/  @!P0 NANOSLEEP.SYNCS 0x989680 ;  /* 0x009896800000895d */ /* 0x008fea0003900000 */
[----:B------:R-:W3:Y:S02]  /*c280*/  @!P0 SYNCS.PHASECHK.TRANS64 P0, [R0+URZ+0xa8], R9 ;  /* 0x0000a809000085a7 */ /* 0x000ee400080010ff */
[----:B---3--:R-:W-:Y:S05]  /*c290*/  @!P0 BRA `(.L_x_239) ;  /* 0xfffffffc00f08947 */ /* 0x008fea000383ffff */
[----:B------:R-:W-:Y:S05]  /*c2a0*/  BRA `(.L_x_240) ;  /* 0xffffff9800e07947 */ /* 0x000fea000383ffff */
.L_x_102:
[----:B------:R-:W-:Y:S07]  /*c2b0*/  MOV R0, UR21 ;  /* 0x0000001500007c02 */ /* 0x000fee0008000f00 */
.L_x_241:
[----:B--2---:R2:W3:Y:S02]  /*c2c0*/  SYNCS.PHASECHK.TRANS64.TRYWAIT P0, [R0+URZ+0xb0], R9 ;  /* 0x0000b009000075a7 */ /* 0x0044e400080011ff */
[----:B---3--:R-:W-:Y:S05]  /*c2d0*/  @!P0 NANOSLEEP.SYNCS 0x989680 ;  /* 0x009896800000895d */ /* 0x008fea0003900000 */
[----:B------:R-:W3:Y:S02]  /*c2e0*/  @!P0 SYNCS.PHASECHK.TRANS64 P0, [R0+URZ+0xb0], R9 ;  /* 0x0000b009000085a7 */ /* 0x000ee400080010ff */
[----:B---3--:R-:W-:Y:S05]  /*c2f0*/  @!P0 BRA `(.L_x_241) ;  /* 0xfffffffc00f08947 */ /* 0x008fea000383ffff */
[----:B------:R-:W-:Y:S05]  /*c300*/  BRA `(.L_x_242) ;  /* 0xffffff9c00407947 */ /* 0x000fea000383ffff */
.L_x_103:
[----:B------:R-:W-:Y:S07]  /*c310*/  MOV R0, UR21 ;  /* 0x0000001500007c02 */ /* 0x000fee0008000f00 */
.L_x_243:
[----:B--2---:R2:W3:Y:S02]  /*c320*/  SYNCS.PHASECHK.TRANS64.TRYWAIT P0, [R0+URZ+0xb8], R9 ;  /* 0x0000b809000075a7 */ /* 0x0044e400080011ff */
[----:B---3--:R-:W-:Y:S05]  /*c330*/  @!P0 NANOSLEEP.SYNCS 0x989680 ;  /* 0x009896800000895d */ /* 0x008fea0003900000 */
[----:B------:R-:W3:Y:S02]  /*c340*/  @!P0 SYNCS.PHASECHK.TRANS64 P0, [R0+URZ+0xb8], R9 ;  /* 0x0000b809000085a7 */ /* 0x000ee400080010ff */
[----:B---3--:R-:W-:Y:S05]  /*c350*/  @!P0 BRA `(.L_x_243) ;  /* 0xfffffffc00f08947 */ /* 0x008fea000383ffff */
[----:B------:R-:W-:Y:S05]  /*c360*/  BRA `(.L_x_244) ;  /* 0xffffff9c009c7947 */ /* 0x000fea000383ffff */
.L_x_105:
[----:B------:R-:W-:-:S07]  /*c370*/  MOV R0, UR21 ;  /* 0x0000001500007c02 */ /* 0x000fce0008000f00 */
.L_x_245:
[----:B--2---:R2:W4:Y:S02]  /*c380*/  SYNCS.PHASECHK.TRANS64.TRYWAIT P0, [R0+URZ+0xa0], R10 ;  /* 0x0000a00a000075a7 */ /* 0x00452400080011ff */
[----:B----4-:R-:W-:Y:S05]  /*c390*/  @!P0 NANOSLEEP.SYNCS 0x989680 ;  /* 0x009896800000895d */ /* 0x010fea0003900000 */
[----:B------:R-:W4:Y:S02]  /*c3a0*/  @!P0 SYNCS.PHASECHK.TRANS64 P0, [R0+URZ+0xa0], R10 ;  /* 0x0000a00a000085a7 */ /* 0x000f2400080010ff */
[----:B----4-:R-:W-:Y:S05]  /*c3b0*/  @!P0 BRA `(.L_x_245) ;  /* 0xfffffffc00f08947 */ /* 0x010fea000383ffff */
[----:B------:R-:W-:Y:S05]  /*c3c0*/  BRA `(.L_x_246) ;  /* 0xffffffa000247947 */ /* 0x000fea000383ffff */
.L_x_106:
[----:B--2---:R-:W-:-:S07]  /*c3d0*/  MOV R0, UR21 ;  /* 0x0000001500007c02 */ /* 0x004fce0008000f00 */
.L_x_247:
[----:B--2---:R2:W4:Y:S02]  /*c3e0*/  SYNCS.PHASECHK.TRANS64.TRYWAIT P0, [R0+URZ+0xa8], R10 ;  /* 0x0000a80a000075a7 */ /* 0x00452400080011ff */
[----:B----4-:R-:W-:Y:S05]  /*c3f0*/  @!P0 NANOSLEEP.SYNCS 0x989680 ;  /* 0x009896800000895d */ /* 0x010fea0003900000 */
[----:B------:R-:W4:Y:S02]  /*c400*/  @!P0 SYNCS.PHASECHK.TRANS64 P0, [R0+URZ+0xa8], R10 ;  /* 0x0000a80a000085a7 */ /* 0x000f2400080010ff */
[----:B----4-:R-:W-:Y:S05]  /*c410*/  @!P0 BRA `(.L_x_247) ;  /* 0xfffffffc00f08947 */ /* 0x010fea000383ffff */
[----:B------:R-:W-:Y:S05]  /*c420*/  BRA `(.L_x_248) ;  /* 0xffffffa000147947 */ /* 0x000fea000383ffff */
.L_x_107:
[----:B------:R-:W-:-:S07]  /*c430*/  MOV R2, UR21 ;  /* 0x0000001500027c02 */ /* 0x000fce0008000f00 */
.L_x_249:
[----:B--2---:R2:W4:Y:S02]  /*c440*/  SYNCS.PHASECHK.TRANS64.TRYWAIT P0, [R2+URZ+0xb0], R10 ;  /* 0x0000b00a020075a7 */ /* 0x00452400080011ff */
[----:B----4-:R-:W-:Y:S05]  /*c450*/  @!P0 NANOSLEEP.SYNCS 0x989680 ;  /* 0x009896800000895d */ /* 0x010fea0003900000 */
[----:B------:R-:W4:Y:S02]  /*c460*/  @!P0 SYNCS.PHASECHK.TRANS64 P0, [R2+URZ+0xb0], R10 ;  /* 0x0000b00a020085a7 */ /* 0x000f2400080010ff */
[----:B----4-:R-:W-:Y:S05]  /*c470*/  @!P0 BRA `(.L_x_249) ;  /* 0xfffffffc00f08947 */ /* 0x010fea000383ffff */
[----:B------:R-:W-:Y:S05]  /*c480*/  BRA `(.L_x_250) ;  /* 0xffffffa000087947 */ /* 0x000fea000383ffff */
.L_x_109:
[----:B--2---:R2:W3:Y:S02]  /*c490*/  SYNCS.PHASECHK.TRANS64.TRYWAIT P0, [R3+URZ+0xd0], R0 ;  /* 0x0000d000030075a7 */ /* 0x0044e400080011ff */
[----:B---3--:R-:W-:Y:S05]  /*c4a0*/  @!P0 NANOSLEEP.SYNCS 0x989680 ;  /* 0x009896800000895d */ /* 0x008fea0003900000 */
[----:B------:R-:W3:Y:S02]  /*c4b0*/  @!P0 SYNCS.PHASECHK.TRANS64 P0, [R3+URZ+0xd0], R0 ;  /* 0x0000d000030085a7 */ /* 0x000ee400080010ff */
[----:B---3--:R-:W-:Y:S05]  /*c4c0*/  @!P0 BRA `(.L_x_109) ;  /* 0xfffffffc00f08947 */ /* 0x008fea000383ffff */
[----:B------:R-:W-:Y:S05]  /*c4d0*/  BRA `(.L_x_251) ;  /* 0xffffffa000e07947 */ /* 0x000fea000383ffff */
.L_x_120:
[----:B-1----:R-:W-:Y:S04]  /*c4e0*/  MOV R2, UR43 ;  /* 0x0000002b00027c02 */ /* 0x002fe80008000f00 */
[----:B------:R1:W2:Y:S03]  /*c4f0*/  SYNCS.PHASECHK.TRANS64.TRYWAIT P0, [R2+URZ+0x80], R3 ;  /* 0x00008003020075a7 */ /* 0x0002a600080011ff */
[----:B--2---:R-:W-:Y:S05]  /*c500*/  @!P0 NANOSLEEP.SYNCS 0x989680 ;  /* 0x009896800000895d */ /* 0x004fea0003900000 */
[----:B------:R-:W2:Y:S02]  /*c510*/  @!P0 SYNCS.PHASECHK.TRANS64 P0, [R2+URZ+0x80], R3 ;  /* 0x00008003020085a7 */ /* 0x000ea400080010ff */
[----:B--2---:R-:W-:Y:S05]  /*c520*/  @!P0 BRA `(.L_x_120) ;  /* 0xfffffffc00ec8947 */ /* 0x004fea000383ffff */
[----:B------:R-:W-:Y:S05]  /*c530*/  BRA `(.L_x_119) ;  /* 0xffffffb000307947 */ /* 0x000fea000383ffff */
.L_x_122:
[----:B-1----:R1:W3:Y:S02]  /*c540*/  SYNCS.PHASECHK.TRANS64.TRYWAIT P1, [R72+URZ+0xf0], R0 ;  /* 0x0000f000480075a7 */ /* 0x0022e400080211ff */
[----:B---3--:R-:W-:Y:S05]  /*c550*/  @!P1 NANOSLEEP.SYNCS 0x989680 ;  /* 0x009896800000995d */ /* 0x008fea0003900000 */
[----:B------:R-:W3:Y:S02]  /*c560*/  @!P1 SYNCS.PHASECHK.TRANS64 P1, [R72+URZ+0xf0], R0 ;  /* 0x0000f000480095a7 */ /* 0x000ee400080210ff */
[----:B---3--:R-:W-:Y:S05]  /*c570*/  @!P1 BRA `(.L_x_122) ;  /* 0xfffffffc00f09947 */ /* 0x008fea000383ffff */
[----:B------:R-:W-:Y:S05]  /*c580*/  BRA `(.L_x_121) ;  /* 0xffffffb000587947 */ /* 0x000fea000383ffff */
.L_x_131:
[----:B-1----:R1:W3:Y:S02]  /*c590*/  SYNCS.PHASECHK.TRANS64.TRYWAIT P0, [R2+URZ+0x80], R0 ;  /* 0x00008000020075a7 */ /* 0x0022e400080011ff */
[----:B---3--:R-:W-:Y:S05]  /*c5a0*/  @!P0 NANOSLEEP.SYNCS 0x989680 ;  /* 0x009896800000895d */ /* 0x008fea0003900000 */
[----:B------:R-:W3:Y:S02]  /*c5b0*/  @!P0 SYNCS.PHASECHK.TRANS64 P0, [R2+URZ+0x80], R0 ;  /* 0x00008000020085a7 */ /* 0x000ee400080010ff */
[----:B---3--:R-:W-:Y:S05]  /*c5c0*/  @!P0 BRA `(.L_x_131) ;  /* 0xfffffffc00f08947 */ /* 0x008fea000383ffff */
[----:B------:R-:W-:Y:S05]  /*c5d0*/  BRA `(.L_x_130) ;  /* 0xffffffb800047947 */ /* 0x000fea000383ffff */
.L_x_139:
[----:B-1----:R1:W3:Y:S02]  /*c5e0*/  SYNCS.PHASECHK.TRANS64.TRYWAIT P0, [R6+URZ+0x80], R5 ;  /* 0x00008005060075a7 */ /* 0x0022e400080011ff */
[----:B---3--:R-:W-:Y:S05]  /*c5f0*/  @!P0 NANOSLEEP.SYNCS 0x989680 ;  /* 0x009896800000895d */ /* 0x008fea0003900000 */
[----:B------:R-:W3:Y:S02]  /*c600*/  @!P0 SYNCS.PHASECHK.TRANS64 P0, [R6+URZ+0x80], R5 ;  /* 0x00008005060085a7 */ /* 0x000ee400080010ff */
[----:B---3--:R-:W-:Y:S05]  /*c610*/  @!P0 BRA `(.L_x_139) ;  /* 0xfffffffc00f08947 */ /* 0x008fea000383ffff */
[----:B------:R-:W-:Y:S05]  /*c620*/  BRA `(.L_x_138) ;  /* 0xffffffbc00d87947 */ /* 0x000fea000383ffff */
.L_x_147:
[----:B-1----:R1:W3:Y:S02]  /*c630*/  SYNCS.PHASECHK.TRANS64.TRYWAIT P0, [R0+URZ+0x80], R6 ;  /* 0x00008006000075a7 */ /* 0x0022e400080011ff */
[----:B---3--:R-:W-:Y:S05]  /*c640*/  @!P0 NANOSLEEP.SYNCS 0x989680 ;  /* 0x009896800000895d */ /* 0x008fea0003900000 */
[----:B------:R-:W3:Y:S02]  /*c650*/  @!P0 SYNCS.PHASECHK.TRANS64 P0, [R0+URZ+0x80], R6 ;  /* 0x00008006000085a7 */ /* 0x000ee400080010ff */
[----:B---3--:R-:W-:Y:S05]  /*c660*/  @!P0 BRA `(.L_x_147) ;  /* 0xfffffffc00f08947 */ /* 0x008fea000383ffff */
[----:B------:R-:W-:Y:S05]  /*c670*/  BRA `(.L_x_146) ;  /* 0xffffffc400ac7947 */ /* 0x000fea000383ffff */
.L_x_155:
[----:B-1----:R1:W4:Y:S02]  /*c680*/  SYNCS.PHASECHK.TRANS64.TRYWAIT P0, [R6+URZ+0x80], R5 ;  /* 0x00008005060075a7 */ /* 0x00232400080011ff */
[----:B----4-:R-:W-:Y:S05]  /*c690*/  @!P0 NANOSLEEP.SYNCS 0x989680 ;  /* 0x009896800000895d */ /* 0x010fea0003900000 */
[----:B------:R-:W4:Y:S02]  /*c6a0*/  @!P0 SYNCS.PHASECHK.TRANS64 P0, [R6+URZ+0x80], R5 ;  /* 0x00008005060085a7 */ /* 0x000f2400080010ff */
[----:B----4-:R-:W-:Y:S05]  /*c6b0*/  @!P0 BRA `(.L_x_155) ;  /* 0xfffffffc00f08947 */ /* 0x010fea000383ffff */
[----:B------:R-:W-:Y:S05]  /*c6c0*/  BRA `(.L_x_154) ;  /* 0xffffffcc008c7947 */ /* 0x000fea000383ffff */
.L_x_163:
[----:B-1----:R1:W4:Y:S02]  /*c6d0*/  SYNCS.PHASECHK.TRANS64.TRYWAIT P0, [R6+URZ+0x80], R5 ;  /* 0x00008005060075a7 */ /* 0x00232400080011ff */
[----:B----4-:R-:W-:Y:S05]  /*c6e0*/  @!P0 NANOSLEEP.SYNCS 0x989680 ;  /* 0x009896800000895d */ /* 0x010fea0003900000 */
[----:B------:R-:W4:Y:S02]  /*c6f0*/  @!P0 SYNCS.PHASECHK.TRANS64 P0, [R6+URZ+0x80], R5 ;  /* 0x00008005060085a7 */ /* 0x000f2400080010ff */
[----:B----4-:R-:W-:Y:S05]  /*c700*/  @!P0 BRA `(.L_x_163) ;  /* 0xfffffffc00f08947 */ /* 0x010fea000383ffff */
[----:B------:R-:W-:Y:S05]  /*c710*/  BRA `(.L_x_162) ;  /* 0xffffffd400787947 */ /* 0x000fea000383ffff */
.L_x_171:
[----:B-1----:R1:W4:Y:S02]  /*c720*/  SYNCS.PHASECHK.TRANS64.TRYWAIT P0, [R6+URZ+0x80], R5 ;  /* 0x00008005060075a7 */ /* 0x00232400080011ff */
[----:B----4-:R-:W-:Y:S05]  /*c730*/  @!P0 NANOSLEEP.SYNCS 0x989680 ;  /* 0x009896800000895d */ /* 0x010fea0003900000 */
[----:B------:R-:W4:Y:S02]  /*c740*/  @!P0 SYNCS.PHASECHK.TRANS64 P0, [R6+URZ+0x80], R5 ;  /* 0x00008005060085a7 */ /* 0x000f2400080010ff */
[----:B----4-:R-:W-:Y:S05]  /*c750*/  @!P0 BRA `(.L_x_171) ;  /* 0xfffffffc00f08947 */ /* 0x010fea000383ffff */
[----:B------:R-:W-:Y:S05]  /*c760*/  BRA `(.L_x_170) ;  /* 0xffffffdc005c7947 */ /* 0x000fea000383ffff */
.L_x_179:
[----:B-1----:R1:W3:Y:S02]  /*c770*/  SYNCS.PHASECHK.TRANS64.TRYWAIT P0, [R0+URZ+0x80], R77 ;  /* 0x0000804d000075a7 */ /* 0x0022e400080011ff */
[----:B---3--:R-:W-:Y:S05]  /*c780*/  @!P0 NANOSLEEP.SYNCS 0x989680 ;  /* 0x009896800000895d */ /* 0x008fea0003900000 */
[----:B------:R-:W3:Y:S02]  /*c790*/  @!P0 SYNCS.PHASECHK.TRANS64 P0, [R0+URZ+0x80], R77 ;  /* 0x0000804d000085a7 */ /* 0x000ee400080010ff */
[----:B---3--:R-:W-:Y:S05]  /*c7a0*/  @!P0 BRA `(.L_x_179) ;  /* 0xfffffffc00f08947 */ /* 0x008fea000383ffff */
[----:B------:R-:W-:Y:S05]  /*c7b0*/  BRA `(.L_x_178) ;  /* 0xffffffe400407947 */ /* 0x000fea000383ffff */
        .weak           $__internal_0_$__cuda_sm10x_tcgen05_guardrail_trap_col_being_dealloced_not_returned_by_alloc
        .type           $__internal_0_$__cuda_sm10x_tcgen05_guardrail_trap_col_being_dealloced_not_returned_by_alloc,@function
        .size           $__internal_0_$__cuda_sm10x_tcgen05_guardrail_trap_col_being_dealloced_not_returned_by_alloc,($__internal_1_$__cuda_sm10x_tcgen05_guardrail_trap_phase_invalid_during_alloc - $__internal_0_$__cuda_sm10x_tcgen05_guardrail_trap_col_being_dealloced_not_returned_by_alloc)
$__internal_0_$__cuda_sm10x_tcgen05_guardrail_trap_col_being_dealloced_not_returned_by_alloc:
[----:B------:R-:W-:Y:S05]  /*c7c0*/  BPT.TRAP 0x1 ;  /* 0x000000040000795c */ /* 0x000fea0000300000 */
[----:B------:R-:W-:-:S04]  /*c7d0*/  HFMA2 R3, -RZ, RZ, 0, 0 ;  /* 0x00000000ff037431 */ /* 0x000fc800000001ff */
[----:B------:R-:W-:Y:S05]  /*c7e0*/  RET.REL.NODEC R2 `(_ZN7cutlass13device_kernelINS_4gemm6kernel13GemmUniversalIN4cute5tupleIJiiiiEEENS1_10collective13CollectiveMmaINS1_35MainloopSm100TmaUmmaWarpSpecializedILi8ELi2ELi4ENS5_IJNS4_1CILi4EEESB_NSA_ILi1EEEEEEEENS5_IJNSA_ILi128EEENSA_ILi256EEENSA_ILi32EEEEEEfNS5_IJlSC_lEEEfSJ_NS4_8TiledMMAINS4_8MMA_AtomIJNS4_23SM100_MMA_TF32_2x1SM_SSINS_10tfloat32_tESN_fLi128ELi256ELNS4_4UMMA5MajorE0ELSP_0ELNSO_7ScaleInE0ELSQ_0EEEEEENS4_6LayoutINS5_IJSC_SC_SC_EEENS5_IJNSA_ILi0EEESV_SV_EEEEENS5_IJNS4_10UnderscoreESY_SY_EEEEENS4_28SM100_TMA_2SM_LOAD_MULTICASTENS4_14ComposedLayoutINS4_7SwizzleILi3ELi4ELi3EEENS4_18smem_ptr_flag_bitsILi32EEENST_INS5_IJNSA_ILi8EEESH_EEENS5_IJSH_SC_EEEEEEEvNS4_8identityES11_S1B_vS1C_EENS_8epilogue10collective18CollectiveEpilogueINS1E_23Sm100TmaWarpSpecializedILi4ELi2ELi16ELb1ELb0EEEJNS5_IJNSA_ILi64EEESG_SH_EEENS5_IJNST_IS1J_SC_EENST_INS5_IJNSA_ILi16EEENSA_ILi2EEEEEENS5_IJSC_SF_EEEEEEEEfSJ_fSJ_NS1E_6fusion15FusionCallbacksIS1I_NS1S_17LinearCombinationIffffLNS_15FloatRoundStyleE2EEES1K_S1R_JEEENS4_5SM1004TMEM4LOAD26SM100_TMEM_LOAD_32dp32b16xENS4_13SM90_TMA_LOADENS12_INS13_ILi2ELi4ELi3EEES16_NST_INS5_IJS17_S1M_EEENS5_IJS1M_SC_EEEEEEENS4_39AutoVectorizingCopyWithAssumedAlignmentILi128EEENS4_14SM90_TMA_STOREES27_S29_S29_EEEvvEEEEvNT_6ParamsE) ;  /* 0xffffff3802047950 */ /* 0x000fea0003c3ffff */
        .weak           $__internal_1_$__cuda_sm10x_tcgen05_guardrail_trap_phase_invalid_during_alloc
        .type           $__internal_1_$__cuda_sm10x_tcgen05_guardrail_trap_phase_invalid_during_alloc,@function
        .size           $__internal_1_$__cuda_sm10x_tcgen05_guardrail_trap_phase_invalid_during_alloc,($__internal_2_$__cuda_sm10x_tcgen05_guardrail_trap_unallocated_columns_being_dealloced - $__internal_1_$__cuda_sm10x_tcgen05_guardrail_trap_phase_invalid_during_alloc)
$__internal_1_$__cuda_sm10x_tcgen05_guardrail_trap_phase_invalid_during_alloc:
[----:B------:R-:W-:Y:S05]  /*c7f0*/  BPT.TRAP 0x1 ;  /* 0x000000040000795c */ /* 0x000fea0000300000 */
[----:B------:R-:W-:-:S04]  /*c800*/  MOV R5, 0x0 ;  /* 0x0000000000057802 */ /* 0x000fc80000000f00 */
[----:B------:R-:W-:Y:S05]  /*c810*/  RET.REL.NODEC R4 `(_ZN7cutlass13device_kernelINS_4gemm6kernel13GemmUniversalIN4cute5tupleIJiiiiEEENS1_10collective13CollectiveMmaINS1_35MainloopSm100TmaUmmaWarpSpecializedILi8ELi2ELi4ENS5_IJNS4_1CILi4EEESB_NSA_ILi1EEEEEEEENS5_IJNSA_ILi128EEENSA_ILi256EEENSA_ILi32EEEEEEfNS5_IJlSC_lEEEfSJ_NS4_8TiledMMAINS4_8MMA_AtomIJNS4_23SM100_MMA_TF32_2x1SM_SSINS_10tfloat32_tESN_fLi128ELi256ELNS4_4UMMA5MajorE0ELSP_0ELNSO_7ScaleInE0ELSQ_0EEEEEENS4_6LayoutINS5_IJSC_SC_SC_EEENS5_IJNSA_ILi0EEESV_SV_EEEEENS5_IJNS4_10UnderscoreESY_SY_EEEEENS4_28SM100_TMA_2SM_LOAD_MULTICASTENS4_14ComposedLayoutINS4_7SwizzleILi3ELi4ELi3EEENS4_18smem_ptr_flag_bitsILi32EEENST_INS5_IJNSA_ILi8EEESH_EEENS5_IJSH_SC_EEEEEEEvNS4_8identityES11_S1B_vS1C_EENS_8epilogue10collective18CollectiveEpilogueINS1E_23Sm100TmaWarpSpecializedILi4ELi2ELi16ELb1ELb0EEEJNS5_IJNSA_ILi64EEESG_SH_EEENS5_IJNST_IS1J_SC_EENST_INS5_IJNSA_ILi16EEENSA_ILi2EEEEEENS5_IJSC_SF_EEEEEEEEfSJ_fSJ_NS1E_6fusion15FusionCallbacksIS1I_NS1S_17LinearCombinationIffffLNS_15FloatRoundStyleE2EEES1K_S1R_JEEENS4_5SM1004TMEM4LOAD26SM100_TMEM_LOAD_32dp32b16xENS4_13SM90_TMA_LOADENS12_INS13_ILi2ELi4ELi3EEES16_NST_INS5_IJS17_S1M_EEENS5_IJS1M_SC_EEEEEEENS4_39AutoVectorizingCopyWithAssumedAlignmentILi128EEENS4_14SM90_TMA_STOREES27_S29_S29_EEEvvEEEEvNT_6ParamsE) ;  /* 0xffffff3404f87950 */ /* 0x000fea0003c3ffff */
        .weak           $__internal_2_$__cuda_sm10x_tcgen05_guardrail_trap_unallocated_columns_being_dealloced
        .type           $__internal_2_$__cuda_sm10x_tcgen05_guardrail_trap_unallocated_columns_being_dealloced,@function
        .size           $__internal_2_$__cuda_sm10x_tcgen05_guardrail_trap_unallocated_columns_being_dealloced,(.L_x_253 - $__internal_2_$__cuda_sm10x_tcgen05_guardrail_trap_unallocated_columns_being_dealloced)
$__internal_2_$__cuda_sm10x_tcgen05_guardrail_trap_unallocated_columns_being_dealloced:
[----:B------:R-:W-:Y:S05]  /*c820*/  BPT.TRAP 0x1 ;  /* 0x000000040000795c */ /* 0x000fea0000300000 */
[----:B------:R-:W-:-:S04]  /*c830*/  HFMA2 R3, -RZ, RZ, 0, 0 ;  /* 0x00000000ff037431 */ /* 0x000fc800000001ff */
[----:B------:R-:W-:Y:S05]  /*c840*/  RET.REL.NODEC R2 `(_ZN7cutlass13device_kernelINS_4gemm6kernel13GemmUniversalIN4cute5tupleIJiiiiEEENS1_10collective13CollectiveMmaINS1_35MainloopSm100TmaUmmaWarpSpecializedILi8ELi2ELi4ENS5_IJNS4_1CILi4EEESB_NSA_ILi1EEEEEEEENS5_IJNSA_ILi128EEENSA_ILi256EEENSA_ILi32EEEEEEfNS5_IJlSC_lEEEfSJ_NS4_8TiledMMAINS4_8MMA_AtomIJNS4_23SM100_MMA_TF32_2x1SM_SSINS_10tfloat32_tESN_fLi128ELi256ELNS4_4UMMA5MajorE0ELSP_0ELNSO_7ScaleInE0ELSQ_0EEEEEENS4_6LayoutINS5_IJSC_SC_SC_EEENS5_IJNSA_ILi0EEESV_SV_EEEEENS5_IJNS4_10UnderscoreESY_SY_EEEEENS4_28SM100_TMA_2SM_LOAD_MULTICASTENS4_14ComposedLayoutINS4_7SwizzleILi3ELi4ELi3EEENS4_18smem_ptr_flag_bitsILi32EEENST_INS5_IJNSA_ILi8EEESH_EEENS5_IJSH_SC_EEEEEEEvNS4_8identityES11_S1B_vS1C_EENS_8epilogue10collective18CollectiveEpilogueINS1E_23Sm100TmaWarpSpecializedILi4ELi2ELi16ELb1ELb0EEEJNS5_IJNSA_ILi64EEESG_SH_EEENS5_IJNST_IS1J_SC_EENST_INS5_IJNSA_ILi16EEENSA_ILi2EEEEEENS5_IJSC_SF_EEEEEEEEfSJ_fSJ_NS1E_6fusion15FusionCallbacksIS1I_NS1S_17LinearCombinationIffffLNS_15FloatRoundStyleE2EEES1K_S1R_JEEENS4_5SM1004TMEM4LOAD26SM100_TMEM_LOAD_32dp32b16xENS4_13SM90_TMA_LOADENS12_INS13_ILi2ELi4ELi3EEES16_NST_INS5_IJS17_S1M_EEENS5_IJS1M_SC_EEEEEEENS4_39AutoVectorizingCopyWithAssumedAlignmentILi128EEENS4_14SM90_TMA_STOREES27_S29_S29_EEEvvEEEEvNT_6ParamsE) ;  /* 0xffffff3402ec7950 */ /* 0x000fea0003c3ffff */
.L_x_252:
[----:B------:R-:W-:-:S00]  /*c850*/  BRA `(.L_x_252) ;  /* 0xfffffffc00fc7947 */ /* 0x000fc0000383ffff */
[----:B------:R-:W-:-:S00]  /*c860*/  NOP ;  /* 0x0000000000007918 */ /* 0x000fc00000000000 */
        /* <DEDUP_REMOVED lines=9> */
.L_x_253:


//--------------------- .nv.global.init           --------------------------
	.section	.nv.global.init,"aw",@progbits
.nv.global.init:
	.type		$str$27,@object
	.size		$str$27,($str$28 - $str$27)
$str$27:
        /*0000*/ 	.byte	0x28, 0x61, 0x64, 0x64, 0x72, 0x65, 0x73, 0x73, 0x20, 0x26, 0x20, 0x6d, 0x61, 0x73, 0x6b, 0x29
        /*0010*/ 	.byte	0x20, 0x3d, 0x3d, 0x20, 0x30, 0x00
	.type		$str$28,@object
	.size		$str$28,($str$26 - $str$28)
$str$28:
        /*0016*/ 	.byte	0x2f, 0x74, 0x6d, 0x70, 0x2f, 0x63, 0x75, 0x74, 0x6c, 0x61, 0x73, 0x73, 0x5f, 0x73, 0x77, 0x65
        /*0026*/ 	.byte	0x65, 0x70, 0x5f, 0x73, 0x72, 0x63, 0x2f, 0x69, 0x6e, 0x63, 0x6c, 0x75, 0x64, 0x65, 0x2f, 0x63
        /*0036*/ 	.byte	0x75, 0x74, 0x65, 0x2f, 0x70, 0x6f, 0x69, 0x6e, 0x74, 0x65, 0x72, 0x5f, 0x66, 0x6c, 0x61, 0x67
        /*0046*/ 	.byte	0x67, 0x65, 0x64, 0x2e, 0x68, 0x70, 0x70, 0x00
	.type		$str$26,@object
	.size		$str$26,($str$25 - $str$26)
$str$26:
        /*004e*/ 	.byte	0x2f, 0x74, 0x6d, 0x70, 0x2f, 0x63, 0x75, 0x74, 0x6c, 0x61, 0x73, 0x73, 0x5f, 0x73, 0x77, 0x65
        /*005e*/ 	.byte	0x65, 0x70, 0x5f, 0x73, 0x72, 0x63, 0x2f, 0x69, 0x6e, 0x63, 0x6c, 0x75, 0x64, 0x65, 0x2f, 0x63
        /*006e*/ 	.byte	0x75, 0x74, 0x65, 0x2f, 0x61, 0x74, 0x6f, 0x6d, 0x2f, 0x63, 0x6f, 0x70, 0x79, 0x5f, 0x74, 0x72
        /*007e*/ 	.byte	0x61, 0x69, 0x74, 0x73, 0x5f, 0x73, 0x6d, 0x31, 0x30, 0x30, 0x2e, 0x68, 0x70, 0x70, 0x00
	.type		$str$25,@object
	.size		$str$25,(__unnamed_1 - $str$25)
$str$25:
        /*008d*/ 	.byte	0x28, 0x28, 0x75, 0x69, 0x6e, 0x74, 0x33, 0x32, 0x5f, 0x74, 0x28, 0x74, 0x68, 0x72, 0x65, 0x61
        /*009d*/ 	.byte	0x64, 0x49, 0x64, 0x78, 0x2e, 0x78, 0x29, 0x20, 0x2f, 0x20, 0x33, 0x32, 0x29, 0x20, 0x25, 0x20
        /*00ad*/ 	.byte	0x34, 0x29, 0x20, 0x3d, 0x3d, 0x20, 0x28, 0x28, 0x28, 0x74, 0x6d, 0x65, 0x6d, 0x5f, 0x61, 0x64
        /*00bd*/ 	.byte	0x64, 0x72, 0x20, 0x3e, 0x3e, 0x20, 0x31, 0x36, 0x29, 0x20, 0x2f, 0x20, 0x33, 0x32, 0x29, 0x20
        /*00cd*/ 	.byte	0x25, 0x20, 0x34, 0x29, 0x00
	.type		__unnamed_1,@object
	.size		__unnamed_1,(__unnamed_2 - __unnamed_1)
__unnamed_1:
        /*00d2*/ 	.byte	0x61, 0x75, 0x74, 0x6f, 0x20, 0x63, 0x75, 0x74, 0x65, 0x3a, 0x3a, 0x61, 0x73, 0x5f, 0x70, 0x6f
        /* <DEDUP_REMOVED lines=23> */
        /*0252*/ 	.byte	0x3a, 0x3a, 0x43, 0x3c, 0x32, 0x30, 0x34, 0x38, 0x3e, 0x3e, 0x3e, 0x3e, 0x5d, 0x00
	.type		__unnamed_2,@object
	.size		__unnamed_2,(.L_2 - __unnamed_2)
__unnamed_2:
        /* <DEDUP_REMOVED lines=42> */
        /*0500*/ 	.byte	0x3e, 0x5d, 0x00
.L_2:


//--------------------- .nv.shared._ZN7cutlass13device_kernelINS_4gemm6kernel13GemmUniversalIN4cute5tupleIJiiiiEEENS1_10collective13CollectiveMmaINS1_35MainloopSm100TmaUmmaWarpSpecializedILi8ELi2ELi4ENS5_IJNS4_1CILi4EEESB_NSA_ILi1EEEEEEEENS5_IJNSA_ILi128EEENSA_ILi256EEENSA_ILi32EEEEEEfNS5_IJlSC_lEEEfSJ_NS4_8TiledMMAINS4_8MMA_AtomIJNS4_23SM100_MMA_TF32_2x1SM_SSINS_10tfloat32_tESN_fLi128ELi256ELNS4_4UMMA5MajorE0ELSP_0ELNSO_7ScaleInE0ELSQ_0EEEEEENS4_6LayoutINS5_IJSC_SC_SC_EEENS5_IJNSA_ILi0EEESV_SV_EEEEENS5_IJNS4_10UnderscoreESY_SY_EEEEENS4_28SM100_TMA_2SM_LOAD_MULTICASTENS4_14ComposedLayoutINS4_7SwizzleILi3ELi4ELi3EEENS4_18smem_ptr_flag_bitsILi32EEENST_INS5_IJNSA_ILi8EEESH_EEENS5_IJSH_SC_EEEEEEEvNS4_8identityES11_S1B_vS1C_EENS_8epilogue10collective18CollectiveEpilogueINS1E_23Sm100TmaWarpSpecializedILi4ELi2ELi16ELb1ELb0EEEJNS5_IJNSA_ILi64EEESG_SH_EEENS5_IJNST_IS1J_SC_EENST_INS5_IJNSA_ILi16EEENSA_ILi2EEEEEENS5_IJSC_SF_EEEEEEEEfSJ_fSJ_NS1E_6fusion15FusionCallbacksIS1I_NS1S_17LinearCombinationIffffLNS_15FloatRoundStyleE2EEES1K_S1R_JEEENS4_5SM1004TMEM4LOAD26SM100_TMEM_LOAD_32dp32b16xENS4_13SM90_TMA_LOADENS12_INS13_ILi2ELi4ELi3EEES16_NST_INS5_IJS17_S1M_EEENS5_IJS1M_SC_EEEEEEENS4_39AutoVectorizingCopyWithAssumedAlignmentILi128EEENS4_14SM90_TMA_STOREES27_S29_S29_EEEvvEEEEvNT_6ParamsE --------------------------
	.section	.nv.shared._ZN7cutlass13device_kernelINS_4gemm6kernel13GemmUniversalIN4cute5tupleIJiiiiEEENS1_10collective13CollectiveMmaINS1_35MainloopSm100TmaUmmaWarpSpecializedILi8ELi2ELi4ENS5_IJNS4_1CILi4EEESB_NSA_ILi1EEEEEEEENS5_IJNSA_ILi128EEENSA_ILi256EEENSA_ILi32EEEEEEfNS5_IJlSC_lEEEfSJ_NS4_8TiledMMAINS4_8MMA_AtomIJNS4_23SM100_MMA_TF32_2x1SM_SSINS_10tfloat32_tESN_fLi128ELi256ELNS4_4UMMA5MajorE0ELSP_0ELNSO_7ScaleInE0ELSQ_0EEEEEENS4_6LayoutINS5_IJSC_SC_SC_EEENS5_IJNSA_ILi0EEESV_SV_EEEEENS5_IJNS4_10UnderscoreESY_SY_EEEEENS4_28SM100_TMA_2SM_LOAD_MULTICASTENS4_14ComposedLayoutINS4_7SwizzleILi3ELi4ELi3EEENS4_18smem_ptr_flag_bitsILi32EEENST_INS5_IJNSA_ILi8EEESH_EEENS5_IJSH_SC_EEEEEEEvNS4_8identityES11_S1B_vS1C_EENS_8epilogue10collective18CollectiveEpilogueINS1E_23Sm100TmaWarpSpecializedILi4ELi2ELi16ELb1ELb0EEEJNS5_IJNSA_ILi64EEESG_SH_EEENS5_IJNST_IS1J_SC_EENST_INS5_IJNSA_ILi16EEENSA_ILi2EEEEEENS5_IJSC_SF_EEEEEEEEfSJ_fSJ_NS1E_6fusion15FusionCallbacksIS1I_NS1S_17LinearCombinationIffffLNS_15FloatRoundStyleE2EEES1K_S1R_JEEENS4_5SM1004TMEM4LOAD26SM100_TMEM_LOAD_32dp32b16xENS4_13SM90_TMA_LOADENS12_INS13_ILi2ELi4ELi3EEES16_NST_INS5_IJS17_S1M_EEENS5_IJS1M_SC_EEEEEEENS4_39AutoVectorizingCopyWithAssumedAlignmentILi128EEENS4_14SM90_TMA_STOREES27_S29_S29_EEEvvEEEEvNT_6ParamsE,"aw",@nobits
	.sectionflags	@""
	.align	16
	.zero		1024


//--------------------- .nv.shared.reserved.0     --------------------------
	.section	.nv.shared.reserved.0,"aw",@nobits
	.weak		__nv_reservedSMEM_offset_0_alias
	.size		__nv_reservedSMEM_offset_0_alias, 0, 64
	.other		__nv_reservedSMEM_offset_0_alias,@"STO_CUDA_RESERVED_SHARED STV_DEFAULT"
__nv_reservedSMEM_offset_0_alias:
	.zero		0
.nv.shared.reserved.0:
	.zero		64
	.weak		__nv_reservedSMEM_tcgen05_partition
	.type		__nv_reservedSMEM_tcgen05_partition,@object
	.size		__nv_reservedSMEM_tcgen05_partition,(.L_0 - __nv_reservedSMEM_tcgen05_partition)
__nv_reservedSMEM_tcgen05_partition:
	.zero		32
.L_0:


//--------------------- .nv.global                --------------------------
	.section	.nv.global,"aw",@nobits
.nv.global:
	.type		_ZN40_INTERNAL_fd6e8869_4_k_cu_179fb57f_193664cute1_E,@object
	.size		_ZN40_INTERNAL_fd6e8869_4_k_cu_179fb57f_193664cute1_E,(_ZN40_INTERNAL_fd6e8869_4_k_cu_179fb57f_193664cuda3std3__45__cpo6cbeginE - _ZN40_INTERNAL_fd6e8869_4_k_cu_179fb57f_193664cute1_E)
_ZN40_INTERNAL_fd6e8869_4_k_cu_179fb57f_193664cute1_E:
	.zero		1
	.type		_ZN40_INTERNAL_fd6e8869_4_k_cu_179fb57f_193664cuda3std3__45__cpo6cbeginE,@object
	.size		_ZN40_INTERNAL_fd6e8869_4_k_cu_179fb57f_193664cuda3std3__45__cpo6cbeginE,(_ZN40_INTERNAL_fd6e8869_4_k_cu_179fb57f_193664cuda3std3__48in_placeE - _ZN40_INTERNAL_fd6e8869_4_k_cu_179fb57f_193664cuda3std3__45__cpo6cbeginE)
_ZN40_INTERNAL_fd6e8869_4_k_cu_179fb57f_193664cuda3std3__45__cpo6cbeginE:
	.zero		1
	.type		_ZN40_INTERNAL_fd6e8869_4_k_cu_179fb57f_193664cuda3std3__48in_placeE,@object
	.size		_ZN40_INTERNAL_fd6e8869_4_k_cu_179fb57f_193664cuda3std3__48in_placeE,(_ZN40_INTERNAL_fd6e8869_4_k_cu_179fb57f_193664cuda3std6ranges3__45__cpo9iter_moveE - _ZN40_INTERNAL_fd6e8869_4_k_cu_179fb57f_193664cuda3std3__48in_placeE)
_ZN40_INTERNAL_fd6e8869_4_k_cu_179fb57f_193664cuda3std3__48in_placeE:
	.zero		1
	.type		_ZN40_INTERNAL_fd6e8869_4_k_cu_179fb57f_193664cuda3std6ranges3__45__cpo9iter_moveE,@object
	.size		_ZN40_INTERNAL_fd6e8869_4_k_cu_179fb57f_193664cuda3std6ranges3__45__cpo9iter_moveE,(_ZN40_INTERNAL_fd6e8869_4_k_cu_179fb57f_193664cuda3std3__45__cpo5beginE - _ZN40_INTERNAL_fd6e8869_4_k_cu_179fb57f_193664cuda3std6ranges3__45__cpo9iter_moveE)
_ZN40_INTERNAL_fd6e8869_4_k_cu_179fb57f_193664cuda3std6ranges3__45__cpo9iter_moveE:
	.zero		1
	.type		_ZN40_INTERNAL_fd6e8869_4_k_cu_179fb57f_193664cuda3std3__45__cpo5beginE,@object
	.size		_ZN40_INTERNAL_fd6e8869_4_k_cu_179fb57f_193664cuda3std3__45__cpo5beginE,(_ZN40_INTERNAL_fd6e8869_4_k_cu_179fb57f_193664cuda3std3__442_GLOBAL__N__fd6e8869_4_k_cu_179fb57f_193666ignoreE - _ZN40_INTERNAL_fd6e8869_4_k_cu_179fb57f_193664cuda3std3__45__cpo5beginE)
_ZN40_INTERNAL_fd6e8869_4_k_cu_179fb57f_193664cuda3std3__45__cpo5beginE:
	.zero		1
	.type		_ZN40_INTERNAL_fd6e8869_4_k_cu_179fb57f_193664cuda3std3__442_GLOBAL__N__fd6e8869_4_k_cu_179fb57f_193666ignoreE,@object
	.size		_ZN40_INTERNAL_fd6e8869_4_k_cu_179fb57f_193664cuda3std3__442_GLOBAL__N__fd6e8869_4_k_cu_179fb57f_193666ignoreE,(_ZN40_INTERNAL_fd6e8869_4_k_cu_179fb57f_193664cute7productE - _ZN40_INTERNAL_fd6e8869_4_k_cu_179fb57f_193664cuda3std3__442_GLOBAL__N__fd6e8869_4_k_cu_179fb57f_193666ignoreE)
_ZN40_INTERNAL_fd6e8869_4_k_cu_179fb57f_193664cuda3std3__442_GLOBAL__N__fd6e8869_4_k_cu_179fb57f_193666ignoreE:
	.zero		1
	.type		_ZN40_INTERNAL_fd6e8869_4_k_cu_179fb57f_193664cute7productE,@object
	.size		_ZN40_INTERNAL_fd6e8869_4_k_cu_179fb57f_193664cute7productE,(_ZN40_INTERNAL_fd6e8869_4_k_cu_179fb57f_193664cuda3std3__45__cpo3endE - _ZN40_INTERNAL_fd6e8869_4_k_cu_179fb57f_193664cute7productE)
_ZN40_INTERNAL_fd6e8869_4_k_cu_179fb57f_193664cute7productE:
	.zero		1
	.type		_ZN40_INTERNAL_fd6e8869_4_k_cu_179fb57f_193664cuda3std3__45__cpo3endE,@object
	.size		_ZN40_INTERNAL_fd6e8869_4_k_cu_179fb57f_193664cuda3std3__45__cpo3endE,(_ZN40_INTERNAL_fd6e8869_4_k_cu_179fb57f_193664cuda3std3__419piecewise_constructE - _ZN40_INTERNAL_fd6e8869_4_k_cu_179fb57f_193664cuda3std3__45__cpo3endE)
_ZN40_INTERNAL_fd6e8869_4_k_cu_179fb57f_193664cuda3std3__45__cpo3endE:
	.zero		1
	.type		_ZN40_INTERNAL_fd6e8869_4_k_cu_179fb57f_193664cuda3std3__419piecewise_constructE,@object
	.size		_ZN40_INTERNAL_fd6e8869_4_k_cu_179fb57f_193664cuda3std3__419piecewise_constructE,(_ZN40_INTERNAL_fd6e8869_4_k_cu_179fb57f_193664cuda3std3__45__cpo4cendE - _ZN40_INTERNAL_fd6e8869_4_k_cu_179fb57f_193664cuda3std3__419piecewise_constructE)
_ZN40_INTERNAL_fd6e8869_4_k_cu_179fb57f_193664cuda3std3__419piecewise_constructE:
	.zero		1
	.type		_ZN40_INTERNAL_fd6e8869_4_k_cu_179fb57f_193664cuda3std3__45__cpo4cendE,@object
	.size		_ZN40_INTERNAL_fd6e8869_4_k_cu_179fb57f_193664cuda3std3__45__cpo4cendE,(_ZN40_INTERNAL_fd6e8869_4_k_cu_179fb57f_193664cuda3std6ranges3__45__cpo4swapE - _ZN40_INTERNAL_fd6e8869_4_k_cu_179fb57f_193664cuda3std3__45__cpo4cendE)
_ZN40_INTERNAL_fd6e8869_4_k_cu_179fb57f_193664cuda3std3__45__cpo4cendE:
	.zero		1
	.type		_ZN40_INTERNAL_fd6e8869_4_k_cu_179fb57f_193664cuda3std6ranges3__45__cpo4swapE,@object
	.size		_ZN40_INTERNAL_fd6e8869_4_k_cu_179fb57f_193664cuda3std6ranges3__45__cpo4swapE,(.L_10 - _ZN40_INTERNAL_fd6e8869_4_k_cu_179fb57f_193664cuda3std6ranges3__45__cpo4swapE)
_ZN40_INTERNAL_fd6e8869_4_k_cu_179fb57f_193664cuda3std6ranges3__45__cpo4swapE:
	.zero		1
.L_10:


//--------------------- .nv.constant0._ZN7cutlass13device_kernelINS_4gemm6kernel13GemmUniversalIN4cute5tupleIJiiiiEEENS1_10collective13CollectiveMmaINS1_35MainloopSm100TmaUmmaWarpSpecializedILi8ELi2ELi4ENS5_IJNS4_1CILi4EEESB_NSA_ILi1EEEEEEEENS5_IJNSA_ILi128EEENSA_ILi256EEENSA_ILi32EEEEEEfNS5_IJlSC_lEEEfSJ_NS4_8TiledMMAINS4_8MMA_AtomIJNS4_23SM100_MMA_TF32_2x1SM_SSINS_10tfloat32_tESN_fLi128ELi256ELNS4_4UMMA5MajorE0ELSP_0ELNSO_7ScaleInE0ELSQ_0EEEEEENS4_6LayoutINS5_IJSC_SC_SC_EEENS5_IJNSA_ILi0EEESV_SV_EEEEENS5_IJNS4_10UnderscoreESY_SY_EEEEENS4_28SM100_TMA_2SM_LOAD_MULTICASTENS4_14ComposedLayoutINS4_7SwizzleILi3ELi4ELi3EEENS4_18smem_ptr_flag_bitsILi32EEENST_INS5_IJNSA_ILi8EEESH_EEENS5_IJSH_SC_EEEEEEEvNS4_8identityES11_S1B_vS1C_EENS_8epilogue10collective18CollectiveEpilogueINS1E_23Sm100TmaWarpSpecializedILi4ELi2ELi16ELb1ELb0EEEJNS5_IJNSA_ILi64EEESG_SH_EEENS5_IJNST_IS1J_SC_EENST_INS5_IJNSA_ILi16EEENSA_ILi2EEEEEENS5_IJSC_SF_EEEEEEEEfSJ_fSJ_NS1E_6fusion15FusionCallbacksIS1I_NS1S_17LinearCombinationIffffLNS_15FloatRoundStyleE2EEES1K_S1R_JEEENS4_5SM1004TMEM4LOAD26SM100_TMEM_LOAD_32dp32b16xENS4_13SM90_TMA_LOADENS12_INS13_ILi2ELi4ELi3EEES16_NST_INS5_IJS17_S1M_EEENS5_IJS1M_SC_EEEEEEENS4_39AutoVectorizingCopyWithAssumedAlignmentILi128EEENS4_14SM90_TMA_STOREES27_S29_S29_EEEvvEEEEvNT_6ParamsE --------------------------
	.section	.nv.constant0._ZN7cutlass13device_kernelINS_4gemm6kernel13GemmUniversalIN4cute5tupleIJiiiiEEENS1_10collective13CollectiveMmaINS1_35MainloopSm100TmaUmmaWarpSpecializedILi8ELi2ELi4ENS5_IJNS4_1CILi4EEESB_NSA_ILi1EEEEEEEENS5_IJNSA_ILi128EEENSA_ILi256EEENSA_ILi32EEEEEEfNS5_IJlSC_lEEEfSJ_NS4_8TiledMMAINS4_8MMA_AtomIJNS4_23SM100_MMA_TF32_2x1SM_SSINS_10tfloat32_tESN_fLi128ELi256ELNS4_4UMMA5MajorE0ELSP_0ELNSO_7ScaleInE0ELSQ_0EEEEEENS4_6LayoutINS5_IJSC_SC_SC_EEENS5_IJNSA_ILi0EEESV_SV_EEEEENS5_IJNS4_10UnderscoreESY_SY_EEEEENS4_28SM100_TMA_2SM_LOAD_MULTICASTENS4_14ComposedLayoutINS4_7SwizzleILi3ELi4ELi3EEENS4_18smem_ptr_flag_bitsILi32EEENST_INS5_IJNSA_ILi8EEESH_EEENS5_IJSH_SC_EEEEEEEvNS4_8identityES11_S1B_vS1C_EENS_8epilogue10collective18CollectiveEpilogueINS1E_23Sm100TmaWarpSpecializedILi4ELi2ELi16ELb1ELb0EEEJNS5_IJNSA_ILi64EEESG_SH_EEENS5_IJNST_IS1J_SC_EENST_INS5_IJNSA_ILi16EEENSA_ILi2EEEEEENS5_IJSC_SF_EEEEEEEEfSJ_fSJ_NS1E_6fusion15FusionCallbacksIS1I_NS1S_17LinearCombinationIffffLNS_15FloatRoundStyleE2EEES1K_S1R_JEEENS4_5SM1004TMEM4LOAD26SM100_TMEM_LOAD_32dp32b16xENS4_13SM90_TMA_LOADENS12_INS13_ILi2ELi4ELi3EEES16_NST_INS5_IJS17_S1M_EEENS5_IJS1M_SC_EEEEEEENS4_39AutoVectorizingCopyWithAssumedAlignmentILi128EEENS4_14SM90_TMA_STOREES27_S29_S29_EEEvvEEEEvNT_6ParamsE,"a",@progbits
	.sectionflags	@""
	.align	4
.nv.constant0._ZN7cutlass13device_kernelINS_4gemm6kernel13GemmUniversalIN4cute5tupleIJiiiiEEENS1_10collective13CollectiveMmaINS1_35MainloopSm100TmaUmmaWarpSpecializedILi8ELi2ELi4ENS5_IJNS4_1CILi4EEESB_NSA_ILi1EEEEEEEENS5_IJNSA_ILi128EEENSA_ILi256EEENSA_ILi32EEEEEEfNS5_IJlSC_lEEEfSJ_NS4_8TiledMMAINS4_8MMA_AtomIJNS4_23SM100_MMA_TF32_2x1SM_SSINS_10tfloat32_tESN_fLi128ELi256ELNS4_4UMMA5MajorE0ELSP_0ELNSO_7ScaleInE0ELSQ_0EEEEEENS4_6LayoutINS5_IJSC_SC_SC_EEENS5_IJNSA_ILi0EEESV_SV_EEEEENS5_IJNS4_10UnderscoreESY_SY_EEEEENS4_28SM100_TMA_2SM_LOAD_MULTICASTENS4_14ComposedLayoutINS4_7SwizzleILi3ELi4ELi3EEENS4_18smem_ptr_flag_bitsILi32EEENST_INS5_IJNSA_ILi8EEESH_EEENS5_IJSH_SC_EEEEEEEvNS4_8identityES11_S1B_vS1C_EENS_8epilogue10collective18CollectiveEpilogueINS1E_23Sm100TmaWarpSpecializedILi4ELi2ELi16ELb1ELb0EEEJNS5_IJNSA_ILi64EEESG_SH_EEENS5_IJNST_IS1J_SC_EENST_INS5_IJNSA_ILi16EEENSA_ILi2EEEEEENS5_IJSC_SF_EEEEEEEEfSJ_fSJ_NS1E_6fusion15FusionCallbacksIS1I_NS1S_17LinearCombinationIffffLNS_15FloatRoundStyleE2EEES1K_S1R_JEEENS4_5SM1004TMEM4LOAD26SM100_TMEM_LOAD_32dp32b16xENS4_13SM90_TMA_LOADENS12_INS13_ILi2ELi4ELi3EEES16_NST_INS5_IJS17_S1M_EEENS5_IJS1M_SC_EEEEEEENS4_39AutoVectorizingCopyWithAssumedAlignmentILi128EEENS4_14SM90_TMA_STOREES27_S29_S29_EEEvvEEEEvNT_6ParamsE:
	.zero		2944


//--------------------- SYMBOLS --------------------------

	.type		.nv.reservedSmem.offset0,@object
	.size		.nv.reservedSmem.offset0,0x4
	.type		.nv.reservedSmem.cap,@object
	.size		.nv.reservedSmem.cap,0x4
	.type		__assertfail,@function
